//
// Generated by NVIDIA NVVM Compiler
//
// Compiler Build ID: CL-36424714
// Cuda compilation tools, release 13.0, V13.0.88
// Based on NVVM 20.0.0
//

.version 9.0
.target sm_100
.address_size 64

	// .globl	_Z13calcDistancesPdS_S_xi
.extern .func  (.param .b64 func_retval0) malloc
(
	.param .b64 malloc_param_0
)
;
.extern .func free
(
	.param .b64 free_param_0
)
;

.visible .entry _Z13calcDistancesPdS_S_xi(
	.param .u64 .ptr .align 1 _Z13calcDistancesPdS_S_xi_param_0,
	.param .u64 .ptr .align 1 _Z13calcDistancesPdS_S_xi_param_1,
	.param .u64 .ptr .align 1 _Z13calcDistancesPdS_S_xi_param_2,
	.param .u64 _Z13calcDistancesPdS_S_xi_param_3,
	.param .u32 _Z13calcDistancesPdS_S_xi_param_4
)
{
	.reg .pred 	%p<12>;
	.reg .b32 	%r<39>;
	.reg .b64 	%rd<38>;
	.reg .b64 	%fd<83>;

	ld.param.u64 	%rd13, [_Z13calcDistancesPdS_S_xi_param_0];
	ld.param.u64 	%rd14, [_Z13calcDistancesPdS_S_xi_param_1];
	ld.param.u64 	%rd15, [_Z13calcDistancesPdS_S_xi_param_2];
	ld.param.u64 	%rd12, [_Z13calcDistancesPdS_S_xi_param_3];
	ld.param.u32 	%r22, [_Z13calcDistancesPdS_S_xi_param_4];
	cvta.to.global.u64 	%rd1, %rd14;
	cvta.to.global.u64 	%rd2, %rd13;
	cvta.to.global.u64 	%rd3, %rd15;
	mov.u32 	%r23, %ctaid.x;
	mov.u32 	%r1, %ntid.x;
	mov.u32 	%r24, %tid.x;
	mad.lo.s32 	%r32, %r23, %r1, %r24;
	cvt.s64.s32 	%rd35, %r32;
	setp.le.s64 	%p1, %rd12, %rd35;
	@%p1 bra 	$L__BB0_16;
	setp.gt.s32 	%p2, %r22, 0;
	mov.u32 	%r25, %nctaid.x;
	mul.lo.s32 	%r3, %r1, %r25;
	@%p2 bra 	$L__BB0_2;
	bra.uni 	$L__BB0_15;
$L__BB0_2:
	and.b32  	%r4, %r22, 7;
	and.b32  	%r5, %r22, 2147483640;
	and.b32  	%r6, %r22, 1;
	neg.s32 	%r7, %r5;
	add.s64 	%rd6, %rd1, 32;
$L__BB0_3:
	setp.lt.u32 	%p4, %r22, 8;
	mul.lo.s32 	%r9, %r32, %r22;
	mov.f64 	%fd82, 0d0000000000000000;
	mov.b32 	%r36, 0;
	@%p4 bra 	$L__BB0_6;
	mov.f64 	%fd82, 0d0000000000000000;
	mov.u64 	%rd36, %rd6;
	mov.u32 	%r33, %r9;
	mov.u32 	%r34, %r7;
$L__BB0_5:
	.pragma "nounroll";
	mul.wide.s32 	%rd19, %r33, 8;
	add.s64 	%rd20, %rd2, %rd19;
	ld.global.f64 	%fd16, [%rd20];
	ld.global.f64 	%fd17, [%rd36+-32];
	sub.f64 	%fd18, %fd16, %fd17;
	fma.rn.f64 	%fd19, %fd18, %fd18, %fd82;
	ld.global.f64 	%fd20, [%rd20+8];
	ld.global.f64 	%fd21, [%rd36+-24];
	sub.f64 	%fd22, %fd20, %fd21;
	fma.rn.f64 	%fd23, %fd22, %fd22, %fd19;
	ld.global.f64 	%fd24, [%rd20+16];
	ld.global.f64 	%fd25, [%rd36+-16];
	sub.f64 	%fd26, %fd24, %fd25;
	fma.rn.f64 	%fd27, %fd26, %fd26, %fd23;
	ld.global.f64 	%fd28, [%rd20+24];
	ld.global.f64 	%fd29, [%rd36+-8];
	sub.f64 	%fd30, %fd28, %fd29;
	fma.rn.f64 	%fd31, %fd30, %fd30, %fd27;
	ld.global.f64 	%fd32, [%rd20+32];
	ld.global.f64 	%fd33, [%rd36];
	sub.f64 	%fd34, %fd32, %fd33;
	fma.rn.f64 	%fd35, %fd34, %fd34, %fd31;
	ld.global.f64 	%fd36, [%rd20+40];
	ld.global.f64 	%fd37, [%rd36+8];
	sub.f64 	%fd38, %fd36, %fd37;
	fma.rn.f64 	%fd39, %fd38, %fd38, %fd35;
	ld.global.f64 	%fd40, [%rd20+48];
	ld.global.f64 	%fd41, [%rd36+16];
	sub.f64 	%fd42, %fd40, %fd41;
	fma.rn.f64 	%fd43, %fd42, %fd42, %fd39;
	ld.global.f64 	%fd44, [%rd20+56];
	ld.global.f64 	%fd45, [%rd36+24];
	sub.f64 	%fd46, %fd44, %fd45;
	fma.rn.f64 	%fd82, %fd46, %fd46, %fd43;
	add.s32 	%r34, %r34, 8;
	add.s32 	%r33, %r33, 8;
	add.s64 	%rd36, %rd36, 64;
	setp.ne.s32 	%p5, %r34, 0;
	mov.u32 	%r36, %r5;
	@%p5 bra 	$L__BB0_5;
$L__BB0_6:
	setp.eq.s32 	%p6, %r4, 0;
	@%p6 bra 	$L__BB0_14;
	add.s32 	%r27, %r4, -1;
	setp.lt.u32 	%p7, %r27, 3;
	@%p7 bra 	$L__BB0_9;
	add.s32 	%r28, %r36, %r9;
	mul.wide.s32 	%rd21, %r28, 8;
	add.s64 	%rd22, %rd2, %rd21;
	ld.global.f64 	%fd48, [%rd22];
	mul.wide.u32 	%rd23, %r36, 8;
	add.s64 	%rd24, %rd1, %rd23;
	ld.global.f64 	%fd49, [%rd24];
	sub.f64 	%fd50, %fd48, %fd49;
	fma.rn.f64 	%fd51, %fd50, %fd50, %fd82;
	ld.global.f64 	%fd52, [%rd22+8];
	ld.global.f64 	%fd53, [%rd24+8];
	sub.f64 	%fd54, %fd52, %fd53;
	fma.rn.f64 	%fd55, %fd54, %fd54, %fd51;
	ld.global.f64 	%fd56, [%rd22+16];
	ld.global.f64 	%fd57, [%rd24+16];
	sub.f64 	%fd58, %fd56, %fd57;
	fma.rn.f64 	%fd59, %fd58, %fd58, %fd55;
	ld.global.f64 	%fd60, [%rd22+24];
	ld.global.f64 	%fd61, [%rd24+24];
	sub.f64 	%fd62, %fd60, %fd61;
	fma.rn.f64 	%fd82, %fd62, %fd62, %fd59;
	add.s32 	%r36, %r36, 4;
$L__BB0_9:
	and.b32  	%r29, %r22, 3;
	setp.eq.s32 	%p8, %r29, 0;
	@%p8 bra 	$L__BB0_14;
	setp.eq.s32 	%p9, %r29, 1;
	@%p9 bra 	$L__BB0_12;
	add.s32 	%r30, %r36, %r9;
	mul.wide.s32 	%rd25, %r30, 8;
	add.s64 	%rd26, %rd2, %rd25;
	ld.global.f64 	%fd64, [%rd26];
	mul.wide.u32 	%rd27, %r36, 8;
	add.s64 	%rd28, %rd1, %rd27;
	ld.global.f64 	%fd65, [%rd28];
	sub.f64 	%fd66, %fd64, %fd65;
	fma.rn.f64 	%fd67, %fd66, %fd66, %fd82;
	ld.global.f64 	%fd68, [%rd26+8];
	ld.global.f64 	%fd69, [%rd28+8];
	sub.f64 	%fd70, %fd68, %fd69;
	fma.rn.f64 	%fd82, %fd70, %fd70, %fd67;
	add.s32 	%r36, %r36, 2;
$L__BB0_12:
	setp.eq.s32 	%p10, %r6, 0;
	@%p10 bra 	$L__BB0_14;
	add.s32 	%r31, %r36, %r9;
	mul.wide.s32 	%rd29, %r31, 8;
	add.s64 	%rd30, %rd2, %rd29;
	ld.global.f64 	%fd71, [%rd30];
	mul.wide.u32 	%rd31, %r36, 8;
	add.s64 	%rd32, %rd1, %rd31;
	ld.global.f64 	%fd72, [%rd32];
	sub.f64 	%fd73, %fd71, %fd72;
	fma.rn.f64 	%fd82, %fd73, %fd73, %fd82;
$L__BB0_14:
	sqrt.rn.f64 	%fd74, %fd82;
	shl.b64 	%rd33, %rd35, 3;
	add.s64 	%rd34, %rd3, %rd33;
	st.global.f64 	[%rd34], %fd74;
	add.s32 	%r32, %r32, %r3;
	cvt.s64.s32 	%rd35, %r32;
	setp.gt.s64 	%p11, %rd12, %rd35;
	@%p11 bra 	$L__BB0_3;
	bra.uni 	$L__BB0_16;
$L__BB0_15:
	shl.b64 	%rd16, %rd35, 3;
	add.s64 	%rd17, %rd3, %rd16;
	mov.b64 	%rd18, 0;
	st.global.u64 	[%rd17], %rd18;
	add.s32 	%r32, %r32, %r3;
	cvt.s64.s32 	%rd35, %r32;
	setp.gt.s64 	%p3, %rd12, %rd35;
	@%p3 bra 	$L__BB0_15;
$L__BB0_16:
	ret;

}
	// .globl	_Z3knnPdPiS_ixiiS_S_S0_S_
.visible .entry _Z3knnPdPiS_ixiiS_S_S0_S_(
	.param .u64 .ptr .align 1 _Z3knnPdPiS_ixiiS_S_S0_S__param_0,
	.param .u64 .ptr .align 1 _Z3knnPdPiS_ixiiS_S_S0_S__param_1,
	.param .u64 .ptr .align 1 _Z3knnPdPiS_ixiiS_S_S0_S__param_2,
	.param .u32 _Z3knnPdPiS_ixiiS_S_S0_S__param_3,
	.param .u64 _Z3knnPdPiS_ixiiS_S_S0_S__param_4,
	.param .u32 _Z3knnPdPiS_ixiiS_S_S0_S__param_5,
	.param .u32 _Z3knnPdPiS_ixiiS_S_S0_S__param_6,
	.param .u64 .ptr .align 1 _Z3knnPdPiS_ixiiS_S_S0_S__param_7,
	.param .u64 .ptr .align 1 _Z3knnPdPiS_ixiiS_S_S0_S__param_8,
	.param .u64 .ptr .align 1 _Z3knnPdPiS_ixiiS_S_S0_S__param_9,
	.param .u64 .ptr .align 1 _Z3knnPdPiS_ixiiS_S_S0_S__param_10
)
{
	.reg .pred 	%p<66>;
	.reg .b32 	%r<116>;
	.reg .b64 	%rd<287>;
	.reg .b64 	%fd<103>;

	ld.param.u64 	%rd58, [_Z3knnPdPiS_ixiiS_S_S0_S__param_0];
	ld.param.u64 	%rd59, [_Z3knnPdPiS_ixiiS_S_S0_S__param_1];
	ld.param.u64 	%rd60, [_Z3knnPdPiS_ixiiS_S_S0_S__param_2];
	ld.param.u32 	%r27, [_Z3knnPdPiS_ixiiS_S_S0_S__param_3];
	ld.param.u64 	%rd61, [_Z3knnPdPiS_ixiiS_S_S0_S__param_4];
	ld.param.u32 	%r25, [_Z3knnPdPiS_ixiiS_S_S0_S__param_5];
	ld.param.u32 	%r26, [_Z3knnPdPiS_ixiiS_S_S0_S__param_6];
	ld.param.u64 	%rd62, [_Z3knnPdPiS_ixiiS_S_S0_S__param_8];
	ld.param.u64 	%rd63, [_Z3knnPdPiS_ixiiS_S_S0_S__param_9];
	ld.param.u64 	%rd64, [_Z3knnPdPiS_ixiiS_S_S0_S__param_10];
	cvta.to.global.u64 	%rd1, %rd62;
	cvta.to.global.u64 	%rd2, %rd58;
	cvta.to.global.u64 	%rd3, %rd63;
	cvta.to.global.u64 	%rd4, %rd59;
	cvta.to.global.u64 	%rd5, %rd60;
	cvta.to.global.u64 	%rd6, %rd64;
	mov.u32 	%r28, %ctaid.x;
	mov.u32 	%r29, %ntid.x;
	mov.u32 	%r30, %tid.x;
	mad.lo.s32 	%r1, %r28, %r29, %r30;
	mul.lo.s32 	%r31, %r27, %r1;
	cvt.u64.u32 	%rd7, %r31;
	cvt.s64.s32 	%rd65, %r27;
	add.s64 	%rd66, %rd7, %rd65;
	min.s64 	%rd8, %rd66, %rd61;
	setp.le.s64 	%p1, %rd61, %rd7;
	@%p1 bra 	$L__BB1_49;
	not.b64 	%rd67, %rd7;
	add.s64 	%rd68, %rd8, %rd67;
	cvt.s64.s32 	%rd69, %r26;
	setp.lt.s64 	%p2, %rd68, %rd69;
	cvt.u32.u64 	%r32, %rd68;
	add.s32 	%r33, %r32, 1;
	selp.b32 	%r34, %r33, %r26, %p2;
	mul.lo.s32 	%r35, %r34, %r1;
	cvt.u64.u32 	%rd9, %r35;
	cvt.s64.s32 	%rd10, %r34;
	add.s64 	%rd11, %rd9, %rd10;
	mul.wide.s32 	%rd70, %r34, 4;
	{ // callseq 0, 0
	.param .b64 param0;
	st.param.b64 	[param0], %rd70;
	.param .b64 retval0;
	call.uni (retval0), 
	malloc, 
	(
	param0
	);
	ld.param.b64 	%rd71, [retval0];
	} // callseq 0
	setp.lt.s32 	%p3, %r34, 1;
	@%p3 bra 	$L__BB1_8;
	cvt.u32.u64 	%r37, %rd10;
	and.b32  	%r2, %r37, 3;
	setp.lt.u32 	%p4, %r37, 4;
	mov.b32 	%r110, 0;
	@%p4 bra 	$L__BB1_5;
	and.b32  	%r110, %r37, 2147483644;
	mov.b32 	%r108, 0;
	cvt.u32.u64 	%r40, %rd7;
$L__BB1_4:
	add.s32 	%r41, %r108, %r40;
	cvt.u64.u32 	%rd72, %r108;
	mul.wide.u32 	%rd73, %r108, 4;
	add.s64 	%rd74, %rd71, %rd73;
	st.u32 	[%rd74], %r41;
	add.s64 	%rd75, %rd72, %rd7;
	shl.b64 	%rd76, %rd75, 3;
	add.s64 	%rd77, %rd5, %rd76;
	ld.global.f64 	%fd17, [%rd77];
	add.s64 	%rd78, %rd72, %rd9;
	shl.b64 	%rd79, %rd78, 3;
	add.s64 	%rd80, %rd6, %rd79;
	st.global.f64 	[%rd80], %fd17;
	add.s32 	%r42, %r41, 1;
	st.u32 	[%rd74+4], %r42;
	ld.global.f64 	%fd18, [%rd77+8];
	st.global.f64 	[%rd80+8], %fd18;
	add.s32 	%r43, %r41, 2;
	st.u32 	[%rd74+8], %r43;
	ld.global.f64 	%fd19, [%rd77+16];
	st.global.f64 	[%rd80+16], %fd19;
	add.s32 	%r44, %r41, 3;
	st.u32 	[%rd74+12], %r44;
	ld.global.f64 	%fd20, [%rd77+24];
	st.global.f64 	[%rd80+24], %fd20;
	add.s32 	%r108, %r108, 4;
	setp.ne.s32 	%p5, %r108, %r110;
	@%p5 bra 	$L__BB1_4;
$L__BB1_5:
	setp.eq.s32 	%p6, %r2, 0;
	@%p6 bra 	$L__BB1_8;
	mov.b32 	%r111, 0;
	cvt.u32.u64 	%r46, %rd7;
$L__BB1_7:
	.pragma "nounroll";
	add.s32 	%r47, %r110, %r46;
	cvt.u64.u32 	%rd81, %r110;
	mul.wide.u32 	%rd82, %r110, 4;
	add.s64 	%rd83, %rd71, %rd82;
	st.u32 	[%rd83], %r47;
	add.s64 	%rd84, %rd81, %rd7;
	shl.b64 	%rd85, %rd84, 3;
	add.s64 	%rd86, %rd5, %rd85;
	ld.global.f64 	%fd21, [%rd86];
	add.s64 	%rd87, %rd81, %rd9;
	shl.b64 	%rd88, %rd87, 3;
	add.s64 	%rd89, %rd6, %rd88;
	st.global.f64 	[%rd89], %fd21;
	add.s32 	%r110, %r110, 1;
	add.s32 	%r111, %r111, 1;
	setp.ne.s32 	%p7, %r111, %r2;
	@%p7 bra 	$L__BB1_7;
$L__BB1_8:
	add.s64 	%rd273, %rd10, %rd7;
	setp.ge.s64 	%p8, %rd273, %rd8;
	@%p8 bra 	$L__BB1_28;
	cvt.u32.u64 	%r48, %rd10;
	shl.b64 	%rd90, %rd9, 3;
	add.s64 	%rd14, %rd6, %rd90;
	add.s32 	%r49, %r48, -1;
	and.b32  	%r11, %r49, 3;
	and.b32  	%r53, %r49, 15;
	add.s32 	%r54, %r53, -1;
	and.b32  	%r57, %r49, 7;
	add.s32 	%r61, %r57, -1;
$L__BB1_10:
	setp.lt.s32 	%p9, %r48, 2;
	ld.global.f64 	%fd102, [%rd14];
	mov.b64 	%rd285, 0;
	@%p9 bra 	$L__BB1_25;
	add.s64 	%rd95, %rd10, -2;
	setp.lt.u64 	%p10, %rd95, 15;
	mov.b64 	%rd285, 0;
	mov.b64 	%rd277, 1;
	@%p10 bra 	$L__BB1_14;
	mov.b64 	%rd285, 0;
	mov.b64 	%rd277, 1;
$L__BB1_13:
	.pragma "nounroll";
	shl.b64 	%rd98, %rd277, 3;
	add.s64 	%rd99, %rd14, %rd98;
	ld.global.f64 	%fd23, [%rd99];
	setp.gt.f64 	%p11, %fd23, %fd102;
	selp.b64 	%rd100, %rd277, %rd285, %p11;
	selp.f64 	%fd24, %fd23, %fd102, %p11;
	add.s64 	%rd101, %rd277, 1;
	ld.global.f64 	%fd25, [%rd99+8];
	setp.gt.f64 	%p12, %fd25, %fd24;
	selp.b64 	%rd102, %rd101, %rd100, %p12;
	selp.f64 	%fd26, %fd25, %fd24, %p12;
	add.s64 	%rd103, %rd277, 2;
	ld.global.f64 	%fd27, [%rd99+16];
	setp.gt.f64 	%p13, %fd27, %fd26;
	selp.b64 	%rd104, %rd103, %rd102, %p13;
	selp.f64 	%fd28, %fd27, %fd26, %p13;
	add.s64 	%rd105, %rd277, 3;
	ld.global.f64 	%fd29, [%rd99+24];
	setp.gt.f64 	%p14, %fd29, %fd28;
	selp.b64 	%rd106, %rd105, %rd104, %p14;
	selp.f64 	%fd30, %fd29, %fd28, %p14;
	add.s64 	%rd107, %rd277, 4;
	ld.global.f64 	%fd31, [%rd99+32];
	setp.gt.f64 	%p15, %fd31, %fd30;
	selp.b64 	%rd108, %rd107, %rd106, %p15;
	selp.f64 	%fd32, %fd31, %fd30, %p15;
	add.s64 	%rd109, %rd277, 5;
	ld.global.f64 	%fd33, [%rd99+40];
	setp.gt.f64 	%p16, %fd33, %fd32;
	selp.b64 	%rd110, %rd109, %rd108, %p16;
	selp.f64 	%fd34, %fd33, %fd32, %p16;
	add.s64 	%rd111, %rd277, 6;
	ld.global.f64 	%fd35, [%rd99+48];
	setp.gt.f64 	%p17, %fd35, %fd34;
	selp.b64 	%rd112, %rd111, %rd110, %p17;
	selp.f64 	%fd36, %fd35, %fd34, %p17;
	add.s64 	%rd113, %rd277, 7;
	ld.global.f64 	%fd37, [%rd99+56];
	setp.gt.f64 	%p18, %fd37, %fd36;
	selp.b64 	%rd114, %rd113, %rd112, %p18;
	selp.f64 	%fd38, %fd37, %fd36, %p18;
	add.s64 	%rd115, %rd277, 8;
	ld.global.f64 	%fd39, [%rd99+64];
	setp.gt.f64 	%p19, %fd39, %fd38;
	selp.b64 	%rd116, %rd115, %rd114, %p19;
	selp.f64 	%fd40, %fd39, %fd38, %p19;
	add.s64 	%rd117, %rd277, 9;
	ld.global.f64 	%fd41, [%rd99+72];
	setp.gt.f64 	%p20, %fd41, %fd40;
	selp.b64 	%rd118, %rd117, %rd116, %p20;
	selp.f64 	%fd42, %fd41, %fd40, %p20;
	add.s64 	%rd119, %rd277, 10;
	ld.global.f64 	%fd43, [%rd99+80];
	setp.gt.f64 	%p21, %fd43, %fd42;
	selp.b64 	%rd120, %rd119, %rd118, %p21;
	selp.f64 	%fd44, %fd43, %fd42, %p21;
	add.s64 	%rd121, %rd277, 11;
	ld.global.f64 	%fd45, [%rd99+88];
	setp.gt.f64 	%p22, %fd45, %fd44;
	selp.b64 	%rd122, %rd121, %rd120, %p22;
	selp.f64 	%fd46, %fd45, %fd44, %p22;
	add.s64 	%rd123, %rd277, 12;
	ld.global.f64 	%fd47, [%rd99+96];
	setp.gt.f64 	%p23, %fd47, %fd46;
	selp.b64 	%rd124, %rd123, %rd122, %p23;
	selp.f64 	%fd48, %fd47, %fd46, %p23;
	add.s64 	%rd125, %rd277, 13;
	ld.global.f64 	%fd49, [%rd99+104];
	setp.gt.f64 	%p24, %fd49, %fd48;
	selp.b64 	%rd126, %rd125, %rd124, %p24;
	selp.f64 	%fd50, %fd49, %fd48, %p24;
	add.s64 	%rd127, %rd277, 14;
	ld.global.f64 	%fd51, [%rd99+112];
	setp.gt.f64 	%p25, %fd51, %fd50;
	selp.b64 	%rd128, %rd127, %rd126, %p25;
	selp.f64 	%fd52, %fd51, %fd50, %p25;
	add.s64 	%rd129, %rd277, 15;
	ld.global.f64 	%fd53, [%rd99+120];
	setp.gt.f64 	%p26, %fd53, %fd52;
	selp.b64 	%rd285, %rd129, %rd128, %p26;
	selp.f64 	%fd102, %fd53, %fd52, %p26;
	add.s64 	%rd277, %rd277, 16;
	add.s64 	%rd130, %rd10, -1;
	and.b64  	%rd131, %rd130, -16;
	setp.ne.s64 	%p27, %rd129, %rd131;
	@%p27 bra 	$L__BB1_13;
$L__BB1_14:
	add.s64 	%rd132, %rd10, -1;
	and.b64  	%rd133, %rd132, 15;
	setp.eq.s64 	%p28, %rd133, 0;
	@%p28 bra 	$L__BB1_25;
	setp.lt.u32 	%p29, %r54, 7;
	@%p29 bra 	$L__BB1_17;
	shl.b64 	%rd135, %rd277, 3;
	add.s64 	%rd136, %rd14, %rd135;
	ld.global.f64 	%fd55, [%rd136];
	setp.gt.f64 	%p30, %fd55, %fd102;
	selp.b64 	%rd137, %rd277, %rd285, %p30;
	selp.f64 	%fd56, %fd55, %fd102, %p30;
	add.s64 	%rd138, %rd277, 1;
	ld.global.f64 	%fd57, [%rd136+8];
	setp.gt.f64 	%p31, %fd57, %fd56;
	selp.b64 	%rd139, %rd138, %rd137, %p31;
	selp.f64 	%fd58, %fd57, %fd56, %p31;
	add.s64 	%rd140, %rd277, 2;
	ld.global.f64 	%fd59, [%rd136+16];
	setp.gt.f64 	%p32, %fd59, %fd58;
	selp.b64 	%rd141, %rd140, %rd139, %p32;
	selp.f64 	%fd60, %fd59, %fd58, %p32;
	add.s64 	%rd142, %rd277, 3;
	ld.global.f64 	%fd61, [%rd136+24];
	setp.gt.f64 	%p33, %fd61, %fd60;
	selp.b64 	%rd143, %rd142, %rd141, %p33;
	selp.f64 	%fd62, %fd61, %fd60, %p33;
	add.s64 	%rd144, %rd277, 4;
	ld.global.f64 	%fd63, [%rd136+32];
	setp.gt.f64 	%p34, %fd63, %fd62;
	selp.b64 	%rd145, %rd144, %rd143, %p34;
	selp.f64 	%fd64, %fd63, %fd62, %p34;
	add.s64 	%rd146, %rd277, 5;
	ld.global.f64 	%fd65, [%rd136+40];
	setp.gt.f64 	%p35, %fd65, %fd64;
	selp.b64 	%rd147, %rd146, %rd145, %p35;
	selp.f64 	%fd66, %fd65, %fd64, %p35;
	add.s64 	%rd148, %rd277, 6;
	ld.global.f64 	%fd67, [%rd136+48];
	setp.gt.f64 	%p36, %fd67, %fd66;
	selp.b64 	%rd149, %rd148, %rd147, %p36;
	selp.f64 	%fd68, %fd67, %fd66, %p36;
	add.s64 	%rd150, %rd277, 7;
	ld.global.f64 	%fd69, [%rd136+56];
	setp.gt.f64 	%p37, %fd69, %fd68;
	selp.b64 	%rd285, %rd150, %rd149, %p37;
	selp.f64 	%fd102, %fd69, %fd68, %p37;
	add.s64 	%rd277, %rd277, 8;
$L__BB1_17:
	setp.eq.s32 	%p38, %r57, 0;
	@%p38 bra 	$L__BB1_25;
	setp.lt.u32 	%p39, %r61, 3;
	@%p39 bra 	$L__BB1_20;
	shl.b64 	%rd152, %rd277, 3;
	add.s64 	%rd153, %rd14, %rd152;
	ld.global.f64 	%fd71, [%rd153];
	setp.gt.f64 	%p40, %fd71, %fd102;
	selp.b64 	%rd154, %rd277, %rd285, %p40;
	selp.f64 	%fd72, %fd71, %fd102, %p40;
	add.s64 	%rd155, %rd277, 1;
	ld.global.f64 	%fd73, [%rd153+8];
	setp.gt.f64 	%p41, %fd73, %fd72;
	selp.b64 	%rd156, %rd155, %rd154, %p41;
	selp.f64 	%fd74, %fd73, %fd72, %p41;
	add.s64 	%rd157, %rd277, 2;
	ld.global.f64 	%fd75, [%rd153+16];
	setp.gt.f64 	%p42, %fd75, %fd74;
	selp.b64 	%rd158, %rd157, %rd156, %p42;
	selp.f64 	%fd76, %fd75, %fd74, %p42;
	add.s64 	%rd159, %rd277, 3;
	ld.global.f64 	%fd77, [%rd153+24];
	setp.gt.f64 	%p43, %fd77, %fd76;
	selp.b64 	%rd285, %rd159, %rd158, %p43;
	selp.f64 	%fd102, %fd77, %fd76, %p43;
	add.s64 	%rd277, %rd277, 4;
$L__BB1_20:
	setp.eq.s32 	%p44, %r11, 0;
	@%p44 bra 	$L__BB1_25;
	setp.eq.s32 	%p45, %r11, 1;
	shl.b64 	%rd160, %rd277, 3;
	add.s64 	%rd50, %rd14, %rd160;
	ld.global.f64 	%fd78, [%rd50];
	setp.gt.f64 	%p46, %fd78, %fd102;
	selp.b64 	%rd285, %rd277, %rd285, %p46;
	selp.f64 	%fd102, %fd78, %fd102, %p46;
	@%p45 bra 	$L__BB1_25;
	setp.eq.s32 	%p47, %r11, 2;
	add.s64 	%rd161, %rd277, 1;
	ld.global.f64 	%fd79, [%rd50+8];
	setp.gt.f64 	%p48, %fd79, %fd102;
	selp.b64 	%rd285, %rd161, %rd285, %p48;
	selp.f64 	%fd102, %fd79, %fd102, %p48;
	@%p47 bra 	$L__BB1_25;
	ld.global.f64 	%fd14, [%rd50+16];
	setp.leu.f64 	%p49, %fd14, %fd102;
	@%p49 bra 	$L__BB1_25;
	add.s64 	%rd285, %rd277, 2;
	mov.f64 	%fd102, %fd14;
$L__BB1_25:
	shl.b64 	%rd162, %rd273, 3;
	add.s64 	%rd163, %rd5, %rd162;
	ld.global.f64 	%fd16, [%rd163];
	setp.geu.f64 	%p50, %fd16, %fd102;
	@%p50 bra 	$L__BB1_27;
	shl.b64 	%rd164, %rd285, 3;
	add.s64 	%rd165, %rd14, %rd164;
	st.global.f64 	[%rd165], %fd16;
	shl.b64 	%rd166, %rd285, 2;
	add.s64 	%rd167, %rd71, %rd166;
	st.u32 	[%rd167], %rd273;
$L__BB1_27:
	add.s64 	%rd273, %rd273, 1;
	setp.lt.s64 	%p51, %rd273, %rd8;
	@%p51 bra 	$L__BB1_10;
$L__BB1_28:
	cvt.u32.u64 	%r62, %rd10;
	setp.lt.s32 	%p52, %r62, 1;
	@%p52 bra 	$L__BB1_48;
	setp.lt.s32 	%p53, %r25, 1;
	cvt.u64.u32 	%rd15, %r25;
	@%p53 bra 	$L__BB1_43;
	add.s32 	%r12, %r25, -1;
	and.b32  	%r13, %r25, 7;
	and.b32  	%r14, %r25, 3;
	and.b32  	%r15, %r25, 2147483640;
	and.b32  	%r16, %r25, 1;
	neg.s32 	%r17, %r15;
	mov.u64 	%rd267, %rd9;
$L__BB1_31:
	setp.lt.u32 	%p58, %r12, 7;
	sub.s64 	%rd192, %rd267, %rd9;
	shl.b64 	%rd193, %rd192, 2;
	add.s64 	%rd17, %rd71, %rd193;
	mul.lo.s64 	%rd18, %rd267, %rd15;
	mov.b32 	%r114, 0;
	@%p58 bra 	$L__BB1_34;
	mul.lo.s64 	%rd195, %rd15, %rd267;
	shl.b64 	%rd196, %rd195, 3;
	add.s64 	%rd197, %rd1, %rd196;
	add.s64 	%rd268, %rd197, 32;
	mov.b64 	%rd269, 0;
	mov.u32 	%r112, %r17;
$L__BB1_33:
	.pragma "nounroll";
	cvt.u32.u64 	%r74, %rd269;
	ld.u32 	%r75, [%rd17];
	mad.lo.s32 	%r76, %r75, %r25, %r74;
	mul.wide.s32 	%rd198, %r76, 8;
	add.s64 	%rd199, %rd2, 56;
	add.s64 	%rd200, %rd199, %rd198;
	ld.global.f64 	%fd80, [%rd200+-56];
	st.global.f64 	[%rd268+-32], %fd80;
	ld.u32 	%r77, [%rd17];
	mul.lo.s32 	%r78, %r77, %r25;
	cvt.s64.s32 	%rd201, %r78;
	add.s64 	%rd202, %rd269, %rd201;
	shl.b64 	%rd203, %rd202, 3;
	add.s64 	%rd204, %rd199, %rd203;
	ld.global.f64 	%fd81, [%rd204+-48];
	st.global.f64 	[%rd268+-24], %fd81;
	ld.u32 	%r79, [%rd17];
	mul.lo.s32 	%r80, %r79, %r25;
	cvt.s64.s32 	%rd205, %r80;
	add.s64 	%rd206, %rd269, %rd205;
	shl.b64 	%rd207, %rd206, 3;
	add.s64 	%rd208, %rd199, %rd207;
	ld.global.f64 	%fd82, [%rd208+-40];
	st.global.f64 	[%rd268+-16], %fd82;
	ld.u32 	%r81, [%rd17];
	mul.lo.s32 	%r82, %r81, %r25;
	cvt.s64.s32 	%rd209, %r82;
	add.s64 	%rd210, %rd269, %rd209;
	shl.b64 	%rd211, %rd210, 3;
	add.s64 	%rd212, %rd199, %rd211;
	ld.global.f64 	%fd83, [%rd212+-32];
	st.global.f64 	[%rd268+-8], %fd83;
	ld.u32 	%r83, [%rd17];
	mul.lo.s32 	%r84, %r83, %r25;
	cvt.s64.s32 	%rd213, %r84;
	add.s64 	%rd214, %rd269, %rd213;
	shl.b64 	%rd215, %rd214, 3;
	add.s64 	%rd216, %rd199, %rd215;
	ld.global.f64 	%fd84, [%rd216+-24];
	st.global.f64 	[%rd268], %fd84;
	ld.u32 	%r85, [%rd17];
	mul.lo.s32 	%r86, %r85, %r25;
	cvt.s64.s32 	%rd217, %r86;
	add.s64 	%rd218, %rd269, %rd217;
	shl.b64 	%rd219, %rd218, 3;
	add.s64 	%rd220, %rd199, %rd219;
	ld.global.f64 	%fd85, [%rd220+-16];
	st.global.f64 	[%rd268+8], %fd85;
	ld.u32 	%r87, [%rd17];
	mul.lo.s32 	%r88, %r87, %r25;
	cvt.s64.s32 	%rd221, %r88;
	add.s64 	%rd222, %rd269, %rd221;
	shl.b64 	%rd223, %rd222, 3;
	add.s64 	%rd224, %rd199, %rd223;
	ld.global.f64 	%fd86, [%rd224+-8];
	st.global.f64 	[%rd268+16], %fd86;
	ld.u32 	%r89, [%rd17];
	mul.lo.s32 	%r90, %r89, %r25;
	cvt.s64.s32 	%rd225, %r90;
	add.s64 	%rd226, %rd269, %rd225;
	shl.b64 	%rd227, %rd226, 3;
	add.s64 	%rd228, %rd199, %rd227;
	ld.global.f64 	%fd87, [%rd228];
	st.global.f64 	[%rd268+24], %fd87;
	add.s64 	%rd269, %rd269, 8;
	add.s32 	%r112, %r112, 8;
	add.s64 	%rd268, %rd268, 64;
	setp.ne.s32 	%p59, %r112, 0;
	mov.u32 	%r114, %r15;
	@%p59 bra 	$L__BB1_33;
$L__BB1_34:
	setp.eq.s32 	%p60, %r13, 0;
	@%p60 bra 	$L__BB1_42;
	add.s32 	%r91, %r13, -1;
	setp.lt.u32 	%p61, %r91, 3;
	@%p61 bra 	$L__BB1_37;
	ld.u32 	%r92, [%rd17];
	mad.lo.s32 	%r93, %r92, %r25, %r114;
	mul.wide.s32 	%rd229, %r93, 8;
	add.s64 	%rd230, %rd2, %rd229;
	ld.global.f64 	%fd88, [%rd230];
	cvt.u64.u32 	%rd231, %r114;
	add.s64 	%rd232, %rd18, %rd231;
	shl.b64 	%rd233, %rd232, 3;
	add.s64 	%rd234, %rd1, %rd233;
	st.global.f64 	[%rd234], %fd88;
	ld.u32 	%r94, [%rd17];
	mul.lo.s32 	%r95, %r94, %r25;
	cvt.s64.s32 	%rd235, %r95;
	add.s64 	%rd236, %rd235, %rd231;
	shl.b64 	%rd237, %rd236, 3;
	add.s64 	%rd238, %rd2, %rd237;
	ld.global.f64 	%fd89, [%rd238+8];
	st.global.f64 	[%rd234+8], %fd89;
	ld.u32 	%r96, [%rd17];
	mul.lo.s32 	%r97, %r96, %r25;
	cvt.s64.s32 	%rd239, %r97;
	add.s64 	%rd240, %rd239, %rd231;
	shl.b64 	%rd241, %rd240, 3;
	add.s64 	%rd242, %rd2, %rd241;
	ld.global.f64 	%fd90, [%rd242+16];
	st.global.f64 	[%rd234+16], %fd90;
	ld.u32 	%r98, [%rd17];
	mul.lo.s32 	%r99, %r98, %r25;
	cvt.s64.s32 	%rd243, %r99;
	add.s64 	%rd244, %rd243, %rd231;
	shl.b64 	%rd245, %rd244, 3;
	add.s64 	%rd246, %rd2, %rd245;
	ld.global.f64 	%fd91, [%rd246+24];
	st.global.f64 	[%rd234+24], %fd91;
	add.s32 	%r114, %r114, 4;
$L__BB1_37:
	setp.eq.s32 	%p62, %r14, 0;
	@%p62 bra 	$L__BB1_42;
	setp.eq.s32 	%p63, %r14, 1;
	@%p63 bra 	$L__BB1_40;
	ld.u32 	%r100, [%rd17];
	mad.lo.s32 	%r101, %r100, %r25, %r114;
	mul.wide.s32 	%rd247, %r101, 8;
	add.s64 	%rd248, %rd2, %rd247;
	ld.global.f64 	%fd92, [%rd248];
	cvt.u64.u32 	%rd249, %r114;
	add.s64 	%rd250, %rd18, %rd249;
	shl.b64 	%rd251, %rd250, 3;
	add.s64 	%rd252, %rd1, %rd251;
	st.global.f64 	[%rd252], %fd92;
	ld.u32 	%r102, [%rd17];
	mul.lo.s32 	%r103, %r102, %r25;
	cvt.s64.s32 	%rd253, %r103;
	add.s64 	%rd254, %rd253, %rd249;
	shl.b64 	%rd255, %rd254, 3;
	add.s64 	%rd256, %rd2, %rd255;
	ld.global.f64 	%fd93, [%rd256+8];
	st.global.f64 	[%rd252+8], %fd93;
	add.s32 	%r114, %r114, 2;
$L__BB1_40:
	setp.eq.s32 	%p64, %r16, 0;
	@%p64 bra 	$L__BB1_42;
	ld.u32 	%r104, [%rd17];
	mad.lo.s32 	%r105, %r104, %r25, %r114;
	mul.wide.s32 	%rd257, %r105, 8;
	add.s64 	%rd258, %rd2, %rd257;
	ld.global.f64 	%fd94, [%rd258];
	cvt.u64.u32 	%rd259, %r114;
	add.s64 	%rd260, %rd18, %rd259;
	shl.b64 	%rd261, %rd260, 3;
	add.s64 	%rd262, %rd1, %rd261;
	st.global.f64 	[%rd262], %fd94;
$L__BB1_42:
	ld.u32 	%r106, [%rd17];
	mul.wide.s32 	%rd263, %r106, 4;
	add.s64 	%rd264, %rd4, %rd263;
	ld.global.u32 	%r107, [%rd264];
	shl.b64 	%rd265, %rd267, 2;
	add.s64 	%rd266, %rd3, %rd265;
	st.global.u32 	[%rd266], %r107;
	add.s64 	%rd267, %rd267, 1;
	setp.lt.s64 	%p65, %rd267, %rd11;
	@%p65 bra 	$L__BB1_31;
	bra.uni 	$L__BB1_48;
$L__BB1_43:
	add.s64 	%rd168, %rd9, 1;
	max.s64 	%rd25, %rd11, %rd168;
	sub.s64 	%rd169, %rd25, %rd9;
	and.b64  	%rd26, %rd169, 3;
	setp.eq.s64 	%p54, %rd26, 0;
	mov.u64 	%rd272, %rd9;
	@%p54 bra 	$L__BB1_46;
	mov.b64 	%rd271, 0;
	mov.u64 	%rd272, %rd9;
$L__BB1_45:
	.pragma "nounroll";
	sub.s64 	%rd171, %rd272, %rd9;
	shl.b64 	%rd172, %rd171, 2;
	add.s64 	%rd173, %rd71, %rd172;
	ld.u32 	%r63, [%rd173];
	mul.wide.s32 	%rd174, %r63, 4;
	add.s64 	%rd175, %rd4, %rd174;
	ld.global.u32 	%r64, [%rd175];
	shl.b64 	%rd176, %rd272, 2;
	add.s64 	%rd177, %rd3, %rd176;
	st.global.u32 	[%rd177], %r64;
	add.s64 	%rd272, %rd272, 1;
	add.s64 	%rd271, %rd271, 1;
	setp.ne.s64 	%p55, %rd271, %rd26;
	@%p55 bra 	$L__BB1_45;
$L__BB1_46:
	sub.s64 	%rd178, %rd9, %rd25;
	setp.gt.u64 	%p56, %rd178, -4;
	@%p56 bra 	$L__BB1_48;
$L__BB1_47:
	sub.s64 	%rd179, %rd272, %rd9;
	shl.b64 	%rd180, %rd179, 2;
	add.s64 	%rd181, %rd71, %rd180;
	ld.u32 	%r65, [%rd181];
	mul.wide.s32 	%rd182, %r65, 4;
	add.s64 	%rd183, %rd4, %rd182;
	ld.global.u32 	%r66, [%rd183];
	shl.b64 	%rd184, %rd272, 2;
	add.s64 	%rd185, %rd3, %rd184;
	st.global.u32 	[%rd185], %r66;
	ld.u32 	%r67, [%rd181+4];
	mul.wide.s32 	%rd186, %r67, 4;
	add.s64 	%rd187, %rd4, %rd186;
	ld.global.u32 	%r68, [%rd187];
	st.global.u32 	[%rd185+4], %r68;
	ld.u32 	%r69, [%rd181+8];
	mul.wide.s32 	%rd188, %r69, 4;
	add.s64 	%rd189, %rd4, %rd188;
	ld.global.u32 	%r70, [%rd189];
	st.global.u32 	[%rd185+8], %r70;
	ld.u32 	%r71, [%rd181+12];
	mul.wide.s32 	%rd190, %r71, 4;
	add.s64 	%rd191, %rd4, %rd190;
	ld.global.u32 	%r72, [%rd191];
	st.global.u32 	[%rd185+12], %r72;
	add.s64 	%rd272, %rd272, 4;
	setp.lt.s64 	%p57, %rd272, %rd11;
	@%p57 bra 	$L__BB1_47;
$L__BB1_48:
	{ // callseq 1, 0
	.param .b64 param0;
	st.param.b64 	[param0], %rd71;
	call.uni 
	free, 
	(
	param0
	);
	} // callseq 1
$L__BB1_49:
	ret;

}


// ===== COMPILED SASS (sm_100) =====

	.target	sm_100

	.elftype	@"ET_EXEC"


//--------------------- .note.nv.tkinfo           --------------------------
	.section	.note.nv.tkinfo,"",@"SHT_NOTE"
	.sectionflags	@"SHF_NOTE_NV_TKINFO"
	.tkinfo
        /*0018*/ 	.word	0x00000002
        /*0030*/ 	.string	""
        /*0030*/ 	.string	"ptxas"
        /*0030*/ 	.string	"Cuda compilation tools, release 13.0, V13.0.88"
        /*0030*/ 	.string	"Build cuda_13.0.r13.0/compiler.36424714_0"
        /*0030*/ 	.string	"-arch sm_100 -m 64 "



//--------------------- .note.nv.cuinfo           --------------------------
	.section	.note.nv.cuinfo,"",@"SHT_NOTE"
	.sectionflags	@"SHF_NOTE_NV_CUINFO"
        /*0018*/ 	.short	0x0002
        /*001a*/ 	.short	0x0064
        /*001c*/ 	.short	0x0082
	.zero		2


//--------------------- .nv.info                  --------------------------
	.section	.nv.info,"",@"SHT_CUDA_INFO"
	.align	4


	//----- nvinfo : EIATTR_REGCOUNT
	.align		4
        /*0000*/ 	.byte	0x04, 0x2f
        /*0002*/ 	.short	(.L_1 - .L_0)
	.align		4
.L_0:
        /*0004*/ 	.word	index@(_Z13calcDistancesPdS_S_xi)
        /*0008*/ 	.word	0x00000020


	//----- nvinfo : EIATTR_FRAME_SIZE
	.align		4
.L_1:
        /*000c*/ 	.byte	0x04, 0x11
        /*000e*/ 	.short	(.L_3 - .L_2)
	.align		4
.L_2:
        /*0010*/ 	.word	index@($__internal_0_$__cuda_sm20_dsqrt_rn_f64_mediumpath_v1)
        /*0014*/ 	.word	0x00000000


	//----- nvinfo : EIATTR_FRAME_SIZE
	.align		4
.L_3:
        /*0018*/ 	.byte	0x04, 0x11
        /*001a*/ 	.short	(.L_5 - .L_4)
	.align		4
.L_4:
        /*001c*/ 	.word	index@(_Z13calcDistancesPdS_S_xi)
        /*0020*/ 	.word	0x00000000


	//----- nvinfo : EIATTR_REGCOUNT
	.align		4
.L_5:
        /*0024*/ 	.byte	0x04, 0x2f
        /*0026*/ 	.short	(.L_7 - .L_6)
	.align		4
.L_6:
        /*0028*/ 	.word	index@(_Z3knnPdPiS_ixiiS_S_S0_S_)
        /*002c*/ 	.word	0x00000026


	//----- nvinfo : EIATTR_FRAME_SIZE
	.align		4
.L_7:
        /*0030*/ 	.byte	0x04, 0x11
        /*0032*/ 	.short	(.L_9 - .L_8)
	.align		4
.L_8:
        /*0034*/ 	.word	index@(_Z3knnPdPiS_ixiiS_S_S0_S_)
        /*0038*/ 	.word	0x00000000


	//----- nvinfo : EIATTR_MIN_STACK_SIZE
	.align		4
.L_9:
        /*003c*/ 	.byte	0x04, 0x12
        /*003e*/ 	.short	(.L_11 - .L_10)
	.align		4
.L_10:
        /*0040*/ 	.word	index@(_Z3knnPdPiS_ixiiS_S_S0_S_)
        /*0044*/ 	.word	0x00000000


	//----- nvinfo : EIATTR_MIN_STACK_SIZE
	.align		4
.L_11:
        /*0048*/ 	.byte	0x04, 0x12
        /*004a*/ 	.short	(.L_13 - .L_12)
	.align		4
.L_12:
        /*004c*/ 	.word	index@(_Z13calcDistancesPdS_S_xi)
        /*0050*/ 	.word	0x00000000
.L_13:


//--------------------- .nv.compat                --------------------------
	.section	.nv.compat,"",@"SHT_CUDA_COMPAT_INFO"
	.align	4
        /*0000*/ 	.byte	0x02, 0x09, 0x00, 0x00, 0x02, 0x02, 0x01, 0x00, 0x02, 0x05, 0x05, 0x00, 0x03, 0x07, 0x01, 0x01
        /*0010*/ 	.byte	0x02, 0x03, 0x00, 0x00, 0x02, 0x06, 0x01, 0x00, 0x04, 0x0b, 0x08, 0x00, 0x01, 0x00, 0x00, 0x00
        /*0020*/ 	.byte	0x00, 0x00, 0x00, 0x00


//--------------------- .nv.info._Z3knnPdPiS_ixiiS_S_S0_S_ --------------------------
	.section	.nv.info._Z3knnPdPiS_ixiiS_S_S0_S_,"",@"SHT_CUDA_INFO"
	.sectionflags	@""
	.align	4


	//----- nvinfo : EIATTR_CUDA_API_VERSION
	.align		4
        /*0000*/ 	.byte	0x04, 0x37
        /*0002*/ 	.short	(.L_15 - .L_14)
.L_14:
        /*0004*/ 	.word	0x00000082


	//----- nvinfo : EIATTR_KPARAM_INFO
	.align		4
.L_15:
        /*0008*/ 	.byte	0x04, 0x17
        /*000a*/ 	.short	(.L_17 - .L_16)
.L_16:
        /*000c*/ 	.word	0x00000000
        /*0010*/ 	.short	0x000a
        /*0012*/ 	.short	0x0048
        /*0014*/ 	.byte	0x00, 0xf5, 0x21, 0x00


	//----- nvinfo : EIATTR_KPARAM_INFO
	.align		4
.L_17:
        /*0018*/ 	.byte	0x04, 0x17
        /*001a*/ 	.short	(.L_19 - .L_18)
.L_18:
        /*001c*/ 	.word	0x00000000
        /*0020*/ 	.short	0x0009
        /*0022*/ 	.short	0x0040
        /*0024*/ 	.byte	0x00, 0xf5, 0x21, 0x00


	//----- nvinfo : EIATTR_KPARAM_INFO
	.align		4
.L_19:
        /*0028*/ 	.byte	0x04, 0x17
        /*002a*/ 	.short	(.L_21 - .L_20)
.L_20:
        /*002c*/ 	.word	0x00000000
        /*0030*/ 	.short	0x0008
        /*0032*/ 	.short	0x0038
        /*0034*/ 	.byte	0x00, 0xf5, 0x21, 0x00


	//----- nvinfo : EIATTR_KPARAM_INFO
	.align		4
.L_21:
        /*0038*/ 	.byte	0x04, 0x17
        /*003a*/ 	.short	(.L_23 - .L_22)
.L_22:
        /*003c*/ 	.word	0x00000000
        /*0040*/ 	.short	0x0007
        /*0042*/ 	.short	0x0030
        /*0044*/ 	.byte	0x00, 0xf5, 0x21, 0x00


	//----- nvinfo : EIATTR_KPARAM_INFO
	.align		4
.L_23:
        /*0048*/ 	.byte	0x04, 0x17
        /*004a*/ 	.short	(.L_25 - .L_24)
.L_24:
        /*004c*/ 	.word	0x00000000
        /*0050*/ 	.short	0x0006
        /*0052*/ 	.short	0x002c
        /*0054*/ 	.byte	0x00, 0xf0, 0x11, 0x00


	//----- nvinfo : EIATTR_KPARAM_INFO
	.align		4
.L_25:
        /*0058*/ 	.byte	0x04, 0x17
        /*005a*/ 	.short	(.L_27 - .L_26)
.L_26:
        /*005c*/ 	.word	0x00000000
        /*0060*/ 	.short	0x0005
        /*0062*/ 	.short	0x0028
        /*0064*/ 	.byte	0x00, 0xf0, 0x11, 0x00


	//----- nvinfo : EIATTR_KPARAM_INFO
	.align		4
.L_27:
        /*0068*/ 	.byte	0x04, 0x17
        /*006a*/ 	.short	(.L_29 - .L_28)
.L_28:
        /*006c*/ 	.word	0x00000000
        /*0070*/ 	.short	0x0004
        /*0072*/ 	.short	0x0020
        /*0074*/ 	.byte	0x00, 0xf0, 0x21, 0x00


	//----- nvinfo : EIATTR_KPARAM_INFO
	.align		4
.L_29:
        /*0078*/ 	.byte	0x04, 0x17
        /*007a*/ 	.short	(.L_31 - .L_30)
.L_30:
        /*007c*/ 	.word	0x00000000
        /*0080*/ 	.short	0x0003
        /*0082*/ 	.short	0x0018
        /*0084*/ 	.byte	0x00, 0xf0, 0x11, 0x00


	//----- nvinfo : EIATTR_KPARAM_INFO
	.align		4
.L_31:
        /*0088*/ 	.byte	0x04, 0x17
        /*008a*/ 	.short	(.L_33 - .L_32)
.L_32:
        /*008c*/ 	.word	0x00000000
        /*0090*/ 	.short	0x0002
        /*0092*/ 	.short	0x0010
        /*0094*/ 	.byte	0x00, 0xf5, 0x21, 0x00


	//----- nvinfo : EIATTR_KPARAM_INFO
	.align		4
.L_33:
        /*0098*/ 	.byte	0x04, 0x17
        /*009a*/ 	.short	(.L_35 - .L_34)
.L_34:
        /*009c*/ 	.word	0x00000000
        /*00a0*/ 	.short	0x0001
        /*00a2*/ 	.short	0x0008
        /*00a4*/ 	.byte	0x00, 0xf5, 0x21, 0x00


	//----- nvinfo : EIATTR_KPARAM_INFO
	.align		4
.L_35:
        /*00a8*/ 	.byte	0x04, 0x17
        /*00aa*/ 	.short	(.L_37 - .L_36)
.L_36:
        /*00ac*/ 	.word	0x00000000
        /*00b0*/ 	.short	0x0000
        /*00b2*/ 	.short	0x0000
        /*00b4*/ 	.byte	0x00, 0xf5, 0x21, 0x00


	//----- nvinfo : EIATTR_SPARSE_MMA_MASK
	.align		4
.L_37:
        /*00b8*/ 	.byte	0x03, 0x50
        /*00ba*/ 	.short	0x0000


	//----- nvinfo : EIATTR_MAXREG_COUNT
	.align		4
        /*00bc*/ 	.byte	0x03, 0x1b
        /*00be*/ 	.short	0x00ff


	//----- nvinfo : EIATTR_EXTERNS
	.align		4
        /*00c0*/ 	.byte	0x04, 0x0f
        /*00c2*/ 	.short	(.L_39 - .L_38)


	//   ....[0]....
	.align		4
.L_38:
        /*00c4*/ 	.word	index@(malloc)


	//   ....[1]....
	.align		4
        /*00c8*/ 	.word	index@(free)


	//----- nvinfo : EIATTR_MERCURY_ISA_VERSION
	.align		4
.L_39:
        /*00cc*/ 	.byte	0x03, 0x5f
        /*00ce*/ 	.short	0x0101


	//----- nvinfo : EIATTR_VRC_CTA_INIT_COUNT
	.align		4
        /*00d0*/ 	.byte	0x02, 0x4a
	.zero		1
	.zero		1


	//----- nvinfo : EIATTR_SYSCALL_OFFSETS
	.align		4
        /*00d4*/ 	.byte	0x04, 0x46
        /*00d6*/ 	.short	(.L_41 - .L_40)


	//   ....[0]....
.L_40:
        /*00d8*/ 	.word	0x00000260


	//   ....[1]....
        /*00dc*/ 	.word	0x00002ad0


	//----- nvinfo : EIATTR_EXIT_INSTR_OFFSETS
	.align		4
.L_41:
        /*00e0*/ 	.byte	0x04, 0x1c
        /*00e2*/ 	.short	(.L_43 - .L_42)


	//   ....[0]....
.L_42:
        /*00e4*/ 	.word	0x00000100


	//   ....[1]....
        /*00e8*/ 	.word	0x00002ae0


	//----- nvinfo : EIATTR_CRS_STACK_SIZE
	.align		4
.L_43:
        /*00ec*/ 	.byte	0x04, 0x1e
        /*00ee*/ 	.short	(.L_45 - .L_44)
.L_44:
        /*00f0*/ 	.word	0x00000000


	//----- nvinfo : EIATTR_CBANK_PARAM_SIZE
	.align		4
.L_45:
        /*00f4*/ 	.byte	0x03, 0x19
        /*00f6*/ 	.short	0x0050


	//----- nvinfo : EIATTR_PARAM_CBANK
	.align		4
        /*00f8*/ 	.byte	0x04, 0x0a
        /*00fa*/ 	.short	(.L_47 - .L_46)
	.align		4
.L_46:
        /*00fc*/ 	.word	index@(.nv.constant0._Z3knnPdPiS_ixiiS_S_S0_S_)
        /*0100*/ 	.short	0x0380
        /*0102*/ 	.short	0x0050


	//----- nvinfo : EIATTR_SW_WAR
	.align		4
.L_47:
        /*0104*/ 	.byte	0x04, 0x36
        /*0106*/ 	.short	(.L_49 - .L_48)
.L_48:
        /*0108*/ 	.word	0x00000008
.L_49:


//--------------------- .nv.info._Z13calcDistancesPdS_S_xi --------------------------
	.section	.nv.info._Z13calcDistancesPdS_S_xi,"",@"SHT_CUDA_INFO"
	.sectionflags	@""
	.align	4


	//----- nvinfo : EIATTR_CUDA_API_VERSION
	.align		4
        /*0000*/ 	.byte	0x04, 0x37
        /*0002*/ 	.short	(.L_51 - .L_50)
.L_50:
        /*0004*/ 	.word	0x00000082


	//----- nvinfo : EIATTR_KPARAM_INFO
	.align		4
.L_51:
        /*0008*/ 	.byte	0x04, 0x17
        /*000a*/ 	.short	(.L_53 - .L_52)
.L_52:
        /*000c*/ 	.word	0x00000000
        /*0010*/ 	.short	0x0004
        /*0012*/ 	.short	0x0020
        /*0014*/ 	.byte	0x00, 0xf0, 0x11, 0x00


	//----- nvinfo : EIATTR_KPARAM_INFO
	.align		4
.L_53:
        /*0018*/ 	.byte	0x04, 0x17
        /*001a*/ 	.short	(.L_55 - .L_54)
.L_54:
        /*001c*/ 	.word	0x00000000
        /*0020*/ 	.short	0x0003
        /*0022*/ 	.short	0x0018
        /*0024*/ 	.byte	0x00, 0xf0, 0x21, 0x00


	//----- nvinfo : EIATTR_KPARAM_INFO
	.align		4
.L_55:
        /*0028*/ 	.byte	0x04, 0x17
        /*002a*/ 	.short	(.L_57 - .L_56)
.L_56:
        /*002c*/ 	.word	0x00000000
        /*0030*/ 	.short	0x0002
        /*0032*/ 	.short	0x0010
        /*0034*/ 	.byte	0x00, 0xf5, 0x21, 0x00


	//----- nvinfo : EIATTR_KPARAM_INFO
	.align		4
.L_57:
        /*0038*/ 	.byte	0x04, 0x17
        /*003a*/ 	.short	(.L_59 - .L_58)
.L_58:
        /*003c*/ 	.word	0x00000000
        /*0040*/ 	.short	0x0001
        /*0042*/ 	.short	0x0008
        /*0044*/ 	.byte	0x00, 0xf5, 0x21, 0x00


	//----- nvinfo : EIATTR_KPARAM_INFO
	.align		4
.L_59:
        /*0048*/ 	.byte	0x04, 0x17
        /*004a*/ 	.short	(.L_61 - .L_60)
.L_60:
        /*004c*/ 	.word	0x00000000
        /*0050*/ 	.short	0x0000
        /*0052*/ 	.short	0x0000
        /*0054*/ 	.byte	0x00, 0xf5, 0x21, 0x00


	//----- nvinfo : EIATTR_SPARSE_MMA_MASK
	.align		4
.L_61:
        /*0058*/ 	.byte	0x03, 0x50
        /*005a*/ 	.short	0x0000


	//----- nvinfo : EIATTR_MAXREG_COUNT
	.align		4
        /*005c*/ 	.byte	0x03, 0x1b
        /*005e*/ 	.short	0x00ff


	//----- nvinfo : EIATTR_MERCURY_ISA_VERSION
	.align		4
        /*0060*/ 	.byte	0x03, 0x5f
        /*0062*/ 	.short	0x0101


	//----- nvinfo : EIATTR_VRC_CTA_INIT_COUNT
	.align		4
        /*0064*/ 	.byte	0x02, 0x4a
	.zero		1
	.zero		1


	//----- nvinfo : EIATTR_EXIT_INSTR_OFFSETS
	.align		4
        /*0068*/ 	.byte	0x04, 0x1c
        /*006a*/ 	.short	(.L_63 - .L_62)


	//   ....[0]....
.L_62:
        /*006c*/ 	.word	0x00000090


	//   ....[1]....
        /*0070*/ 	.word	0x000001b0


	//   ....[2]....
        /*0074*/ 	.word	0x00000ac0


	//----- nvinfo : EIATTR_CRS_STACK_SIZE
	.align		4
.L_63:
        /*0078*/ 	.byte	0x04, 0x1e
        /*007a*/ 	.short	(.L_65 - .L_64)
.L_64:
        /*007c*/ 	.word	0x00000000


	//----- nvinfo : EIATTR_CBANK_PARAM_SIZE
	.align		4
.L_65:
        /*0080*/ 	.byte	0x03, 0x19
        /*0082*/ 	.short	0x0024


	//----- nvinfo : EIATTR_PARAM_CBANK
	.align		4
        /*0084*/ 	.byte	0x04, 0x0a
        /*0086*/ 	.short	(.L_67 - .L_66)
	.align		4
.L_66:
        /*0088*/ 	.word	index@(.nv.constant0._Z13calcDistancesPdS_S_xi)
        /*008c*/ 	.short	0x0380
        /*008e*/ 	.short	0x0024


	//----- nvinfo : EIATTR_SW_WAR
	.align		4
.L_67:
        /*0090*/ 	.byte	0x04, 0x36
        /*0092*/ 	.short	(.L_69 - .L_68)
.L_68:
        /*0094*/ 	.word	0x00000008
.L_69:


//--------------------- .nv.callgraph             --------------------------
	.section	.nv.callgraph,"",@"SHT_CUDA_CALLGRAPH"
	.align	4
	.sectionentsize	8
	.align		4
        /*0000*/ 	.word	0x00000000
	.align		4
        /*0004*/ 	.word	0xffffffff
	.align		4
        /*0008*/ 	.word	index@(_Z3knnPdPiS_ixiiS_S_S0_S_)
	.align		4
        /*000c*/ 	.word	index@(free)
	.align		4
        /*0010*/ 	.word	index@(_Z3knnPdPiS_ixiiS_S_S0_S_)
	.align		4
        /*0014*/ 	.word	index@(malloc)
	.align		4
        /*0018*/ 	.word	0x00000000
	.align		4
        /*001c*/ 	.word	0xfffffffe
	.align		4
        /*0020*/ 	.word	0x00000000
	.align		4
        /*0024*/ 	.word	0xfffffffd
	.align		4
        /*0028*/ 	.word	0x00000000
	.align		4
        /*002c*/ 	.word	0xfffffffc


//--------------------- .nv.constant4             --------------------------
	.section	.nv.constant4,"a",@progbits
	.align	8
	.align		8
.nv.constant4:
        /*0000*/ 	.dword	malloc
	.align		8
        /*0008*/ 	.dword	free


//--------------------- .text._Z3knnPdPiS_ixiiS_S_S0_S_ --------------------------
	.section	.text._Z3knnPdPiS_ixiiS_S_S0_S_,"ax",@progbits
	.align	128
        .global         _Z3knnPdPiS_ixiiS_S_S0_S_
        .type           _Z3knnPdPiS_ixiiS_S_S0_S_,@function
        .size           _Z3knnPdPiS_ixiiS_S_S0_S_,(.L_x_50 - _Z3knnPdPiS_ixiiS_S_S0_S_)
        .other          _Z3knnPdPiS_ixiiS_S_S0_S_,@"STO_CUDA_ENTRY STV_DEFAULT"
_Z3knnPdPiS_ixiiS_S_S0_S_:
.text._Z3knnPdPiS_ixiiS_S_S0_S_:
[----:B------:R-:W0:Y:S01]  /*0000*/  LDC R1, c[0x0][0x37c] ;  /* 0x0000df00ff017b82 */ /* 0x000e220000000800 */
[----:B------:R-:W1:Y:S07]  /*0010*/  S2R R3, SR_TID.X ;  /* 0x0000000000037919 */ /* 0x000e6e0000002100 */
[----:B------:R-:W1:Y:S01]  /*0020*/  S2UR UR4, SR_CTAID.X ;  /* 0x00000000000479c3 */ /* 0x000e620000002500 */
[----:B------:R-:W2:Y:S07]  /*0030*/  LDCU.64 UR6, c[0x0][0x3a0] ;  /* 0x00007400ff0677ac */ /* 0x000eae0008000a00 */
[----:B------:R-:W1:Y:S08]  /*0040*/  LDC R18, c[0x0][0x360] ;  /* 0x0000d800ff127b82 */ /* 0x000e700000000800 */
[----:B------:R-:W3:Y:S01]  /*0050*/  LDC R5, c[0x0][0x398] ;  /* 0x0000e600ff057b82 */ /* 0x000ee20000000800 */
[----:B-1----:R-:W-:-:S04]  /*0060*/  IMAD R18, R18, UR4, R3 ;  /* 0x0000000412127c24 */ /* 0x002fc8000f8e0203 */
[----:B---3--:R-:W-:-:S05]  /*0070*/  IMAD R24, R18, R5, RZ ;  /* 0x0000000512187224 */ /* 0x008fca00078e02ff */
[C---:B--2---:R-:W-:Y:S02]  /*0080*/  ISETP.GE.U32.AND P0, PT, R24.reuse, UR6, PT ;  /* 0x0000000618007c0c */ /* 0x044fe4000bf06070 */
[----:B------:R-:W-:Y:S02]  /*0090*/  IADD3 R2, P1, PT, R24, R5, RZ ;  /* 0x0000000518027210 */ /* 0x000fe40007f3e0ff */
[----:B------:R-:W-:Y:S02]  /*00a0*/  ISETP.GE.AND.EX P0, PT, RZ, UR7, PT, P0 ;  /* 0x00000007ff007c0c */ /* 0x000fe4000bf06300 */
[----:B------:R-:W-:Y:S02]  /*00b0*/  LEA.HI.X.SX32 R16, R5, RZ, 0x1, P1 ;  /* 0x000000ff05107211 */ /* 0x000fe400008f0eff */
[----:B------:R-:W-:-:S04]  /*00c0*/  ISETP.LT.U32.AND P1, PT, R2, UR6, PT ;  /* 0x0000000602007c0c */ /* 0x000fc8000bf21070 */
[----:B------:R-:W-:-:S04]  /*00d0*/  ISETP.LT.AND.EX P1, PT, R16, UR7, PT, P1 ;  /* 0x0000000710007c0c */ /* 0x000fc8000bf21310 */
[----:B------:R-:W-:Y:S02]  /*00e0*/  SEL R2, R2, UR6, P1 ;  /* 0x0000000602027c07 */ /* 0x000fe40008800000 */
[----:B------:R-:W-:Y:S01]  /*00f0*/  SEL R16, R16, UR7, P1 ;  /* 0x0000000710107c07 */ /* 0x000fe20008800000 */
[----:B0-----:R-:W-:Y:S06]  /*0100*/  @P0 EXIT ;  /* 0x000000000000094d */ /* 0x001fec0003800000 */
[----:B------:R-:W0:Y:S01]  /*0110*/  LDC R17, c[0x0][0x3ac] ;  /* 0x0000eb00ff117b82 */ /* 0x000e220000000800 */
[----:B------:R-:W-:Y:S01]  /*0120*/  LOP3.LUT R3, RZ, R24, RZ, 0x33, !PT ;  /* 0x00000018ff037212 */ /* 0x000fe200078e33ff */
[----:B------:R-:W1:Y:S03]  /*0130*/  LDCU.64 UR36, c[0x0][0x358] ;  /* 0x00006b00ff2477ac */ /* 0x000e660008000a00 */
[----:B------:R-:W-:Y:S01]  /*0140*/  IADD3 R4, P0, PT, R3, R2, RZ ;  /* 0x0000000203047210 */ /* 0x000fe20007f1e0ff */
[----:B------:R-:W2:Y:S03]  /*0150*/  LDCU.64 UR38, c[0x0][0x3c8] ;  /* 0x00007900ff2677ac */ /* 0x000ea60008000a00 */
[----:B------:R-:W-:Y:S01]  /*0160*/  IADD3.X R3, PT, PT, R16, -0x1, RZ, P0, !PT ;  /* 0xffffffff10037810 */ /* 0x000fe200007fe4ff */
[----:B------:R-:W3:Y:S01]  /*0170*/  LDCU.64 UR40, c[0x0][0x3c8] ;  /* 0x00007900ff2877ac */ /* 0x000ee20008000a00 */
[----:B------:R-:W4:Y:S01]  /*0180*/  LDCU.64 UR42, c[0x0][0x390] ;  /* 0x00007200ff2a77ac */ /* 0x000f220008000a00 */
[----:B------:R-:W0:Y:S02]  /*0190*/  LDCU.64 UR44, c[0x0][0x390] ;  /* 0x00007200ff2c77ac */ /* 0x000e240008000a00 */
[----:B0-----:R-:W-:-:S02]  /*01a0*/  SHF.R.S32.HI R0, RZ, 0x1f, R17 ;  /* 0x0000001fff007819 */ /* 0x001fc40000011411 */
[----:B------:R-:W-:-:S04]  /*01b0*/  ISETP.GE.U32.AND P0, PT, R4, R17, PT ;  /* 0x000000110400720c */ /* 0x000fc80003f06070 */
[----:B------:R-:W-:Y:S02]  /*01c0*/  ISETP.GE.AND.EX P0, PT, R3, R0, PT, P0 ;  /* 0x000000000300720c */ /* 0x000fe40003f06300 */
[----:B------:R-:W-:-:S04]  /*01d0*/  MOV R0, 0x0 ;  /* 0x0000000000007802 */ /* 0x000fc80000000f00 */
[----:B------:R0:W0:Y:S07]  /*01e0*/  LDC.64 R6, c[0x4][R0] ;  /* 0x0100000000067b82 */ /* 0x00002e0000000a00 */
[----:B------:R-:W-:-:S04]  /*01f0*/  @!P0 VIADD R17, R4, 0x1 ;  /* 0x0000000104118836 */ /* 0x000fc80000000000 */
[----:B------:R-:W-:Y:S01]  /*0200*/  IMAD R18, R18, R17, RZ ;  /* 0x0000001112127224 */ /* 0x000fe200078e02ff */
[----:B------:R-:W-:Y:S01]  /*0210*/  SHF.R.S32.HI R22, RZ, 0x1f, R17 ;  /* 0x0000001fff167819 */ /* 0x000fe20000011411 */
[----:B------:R-:W-:-:S03]  /*0220*/  IMAD.WIDE R4, R17, 0x4, RZ ;  /* 0x0000000411047825 */ /* 0x000fc600078e02ff */
[----:B------:R-:W-:-:S05]  /*0230*/  IADD3 R19, P0, PT, R17, R18, RZ ;  /* 0x0000001211137210 */ /* 0x000fca0007f1e0ff */
[----:B-1234-:R-:W-:-:S08]  /*0240*/  IMAD.X R23, RZ, RZ, R22, P0 ;  /* 0x000000ffff177224 */ /* 0x01efd000000e0616 */
[----:B------:R-:W-:-:S07]  /*0250*/  LEPC R20, `(.L_x_0) ;  /* 0x000000001014794e */ /* 0x000fce0000000000 */
[----:B0-----:R-:W-:Y:S05]  /*0260*/  CALL.ABS.NOINC R6 ;  /* 0x0000000006007343 */ /* 0x001fea0003c00000 */
.L_x_0:
[----:B------:R-:W-:Y:S01]  /*0270*/  ISETP.GE.AND P0, PT, R17, 0x1, PT ;  /* 0x000000011100780c */ /* 0x000fe20003f06270 */
[----:B------:R-:W-:-:S12]  /*0280*/  BSSY.RECONVERGENT B0, `(.L_x_1) ;  /* 0x000003c000007945 */ /* 0x000fd80003800200 */
[----:B------:R-:W-:Y:S05]  /*0290*/  @!P0 BRA `(.L_x_2) ;  /* 0x0000000000e88947 */ /* 0x000fea0003800000 */
[C---:B------:R-:W-:Y:S01]  /*02a0*/  ISETP.GE.U32.AND P0, PT, R17.reuse, 0x4, PT ;  /* 0x000000041100780c */ /* 0x040fe20003f06070 */
[----:B------:R-:W-:Y:S01]  /*02b0*/  BSSY.RECONVERGENT B1, `(.L_x_3) ;  /* 0x0000023000017945 */ /* 0x000fe20003800200 */
[----:B------:R-:W-:Y:S01]  /*02c0*/  LOP3.LUT R0, R17, 0x3, RZ, 0xc0, !PT ;  /* 0x0000000311007812 */ /* 0x000fe200078ec0ff */
[----:B------:R-:W-:-:S03]  /*02d0*/  IMAD.MOV.U32 R3, RZ, RZ, RZ ;  /* 0x000000ffff037224 */ /* 0x000fc600078e00ff */
[----:B------:R-:W-:-:S07]  /*02e0*/  ISETP.NE.AND P1, PT, R0, RZ, PT ;  /* 0x000000ff0000720c */ /* 0x000fce0003f25270 */
[----:B------:R-:W-:Y:S06]  /*02f0*/  @!P0 BRA `(.L_x_4) ;  /* 0x0000000000788947 */ /* 0x000fec0003800000 */
[----:B------:R-:W-:Y:S01]  /*0300*/  LOP3.LUT R3, R17, 0x7ffffffc, RZ, 0xc0, !PT ;  /* 0x7ffffffc11037812 */ /* 0x000fe200078ec0ff */
[----:B------:R-:W-:-:S07]  /*0310*/  IMAD.MOV.U32 R25, RZ, RZ, RZ ;  /* 0x000000ffff197224 */ /* 0x000fce00078e00ff */
.L_x_5:
[C---:B-1----:R-:W-:Y:S01]  /*0320*/  IADD3 R6, P0, PT, R24.reuse, R25, RZ ;  /* 0x0000001918067210 */ /* 0x042fe20007f1e0ff */
[----:B------:R-:W-:Y:S02]  /*0330*/  IMAD.IADD R27, R24, 0x1, R25 ;  /* 0x00000001181b7824 */ /* 0x000fe400078e0219 */
[----:B------:R-:W-:-:S04]  /*0340*/  IMAD.WIDE.U32 R10, R25, 0x4, R4 ;  /* 0x00000004190a7825 */ /* 0x000fc800078e0004 */
[----:B------:R-:W-:Y:S01]  /*0350*/  IMAD.X R7, RZ, RZ, RZ, P0 ;  /* 0x000000ffff077224 */ /* 0x000fe200000e06ff */
[C---:B------:R-:W-:Y:S01]  /*0360*/  LEA R8, P0, R6.reuse, UR42, 0x3 ;  /* 0x0000002a06087c11 */ /* 0x040fe2000f8018ff */
[----:B------:R0:W-:Y:S03]  /*0370*/  ST.E desc[UR36][R10.64], R27 ;  /* 0x0000001b0a007985 */ /* 0x0001e6000c101924 */
[----:B------:R-:W-:-:S05]  /*0380*/  LEA.HI.X R9, R6, UR43, R7, 0x3, P0 ;  /* 0x0000002b06097c11 */ /* 0x000fca00080f1c07 */
[----:B------:R-:W2:Y:S01]  /*0390*/  LDG.E.64 R12, desc[UR36][R8.64] ;  /* 0x00000024080c7981 */ /* 0x000ea2000c1e1b00 */
[----:B------:R-:W-:Y:S01]  /*03a0*/  IADD3 R7, P0, PT, R18, R25, RZ ;  /* 0x0000001912077210 */ /* 0x000fe20007f1e0ff */
[----:B------:R-:W-:-:S04]  /*03b0*/  VIADD R29, R27, 0x1 ;  /* 0x000000011b1d7836 */ /* 0x000fc80000000000 */
[----:B------:R-:W-:Y:S01]  /*03c0*/  IMAD.X R14, RZ, RZ, RZ, P0 ;  /* 0x000000ffff0e7224 */ /* 0x000fe200000e06ff */
[----:B------:R-:W-:-:S04]  /*03d0*/  LEA R6, P0, R7, UR38, 0x3 ;  /* 0x0000002607067c11 */ /* 0x000fc8000f8018ff */
[----:B------:R-:W-:-:S05]  /*03e0*/  LEA.HI.X R7, R7, UR39, R14, 0x3, P0 ;  /* 0x0000002707077c11 */ /* 0x000fca00080f1c0e */
[----:B--2---:R1:W-:Y:S04]  /*03f0*/  STG.E.64 desc[UR36][R6.64], R12 ;  /* 0x0000000c06007986 */ /* 0x0043e8000c101b24 */
[----:B------:R1:W-:Y:S04]  /*0400*/  ST.E desc[UR36][R10.64+0x4], R29 ;  /* 0x0000041d0a007985 */ /* 0x0003e8000c101924 */
[----:B------:R-:W2:Y:S01]  /*0410*/  LDG.E.64 R14, desc[UR36][R8.64+0x8] ;  /* 0x00000824080e7981 */ /* 0x000ea2000c1e1b00 */
[----:B------:R-:W-:-:S03]  /*0420*/  VIADD R31, R27, 0x2 ;  /* 0x000000021b1f7836 */ /* 0x000fc60000000000 */
[----:B--2---:R1:W-:Y:S04]  /*0430*/  STG.E.64 desc[UR36][R6.64+0x8], R14 ;  /* 0x0000080e06007986 */ /* 0x0043e8000c101b24 */
[----:B------:R1:W-:Y:S04]  /*0440*/  ST.E desc[UR36][R10.64+0x8], R31 ;  /* 0x0000081f0a007985 */ /* 0x0003e8000c101924 */
[----:B------:R-:W2:Y:S01]  /*0450*/  LDG.E.64 R20, desc[UR36][R8.64+0x10] ;  /* 0x0000102408147981 */ /* 0x000ea2000c1e1b00 */
[----:B------:R-:W-:-:S03]  /*0460*/  VIADD R33, R27, 0x3 ;  /* 0x000000031b217836 */ /* 0x000fc60000000000 */
[----:B--2---:R1:W-:Y:S04]  /*0470*/  STG.E.64 desc[UR36][R6.64+0x10], R20 ;  /* 0x0000101406007986 */ /* 0x0043e8000c101b24 */
[----:B------:R1:W-:Y:S04]  /*0480*/  ST.E desc[UR36][R10.64+0xc], R33 ;  /* 0x00000c210a007985 */ /* 0x0003e8000c101924 */
[----:B0-----:R-:W2:Y:S01]  /*0490*/  LDG.E.64 R26, desc[UR36][R8.64+0x18] ;  /* 0x00001824081a7981 */ /* 0x001ea2000c1e1b00 */
[----:B------:R-:W-:-:S05]  /*04a0*/  VIADD R25, R25, 0x4 ;  /* 0x0000000419197836 */ /* 0x000fca0000000000 */
[----:B------:R-:W-:Y:S01]  /*04b0*/  ISETP.NE.AND P0, PT, R25, R3, PT ;  /* 0x000000031900720c */ /* 0x000fe20003f05270 */
[----:B--2---:R1:W-:-:S12]  /*04c0*/  STG.E.64 desc[UR36][R6.64+0x18], R26 ;  /* 0x0000181a06007986 */ /* 0x0043d8000c101b24 */
[----:B------:R-:W-:Y:S05]  /*04d0*/  @P0 BRA `(.L_x_5) ;  /* 0xfffffffc00900947 */ /* 0x000fea000383ffff */
.L_x_4:
[----:B------:R-:W-:Y:S05]  /*04e0*/  BSYNC.RECONVERGENT B1 ;  /* 0x0000000000017941 */ /* 0x000fea0003800200 */
.L_x_3:
[----:B------:R-:W-:Y:S05]  /*04f0*/  @!P1 BRA `(.L_x_2) ;  /* 0x0000000000509947 */ /* 0x000fea0003800000 */
[----:B-1----:R-:W-:-:S07]  /*0500*/  IMAD.MOV.U32 R13, RZ, RZ, RZ ;  /* 0x000000ffff0d7224 */ /* 0x002fce00078e00ff */
.L_x_6:
[C---:B0-----:R-:W-:Y:S01]  /*0510*/  IADD3 R9, P0, PT, R24.reuse, R3, RZ ;  /* 0x0000000318097210 */ /* 0x041fe20007f1e0ff */
[----:B------:R-:W-:Y:S02]  /*0520*/  IMAD.MOV.U32 R6, RZ, RZ, R4 ;  /* 0x000000ffff067224 */ /* 0x000fe400078e0004 */
[----:B------:R-:W-:Y:S02]  /*0530*/  IMAD.MOV.U32 R7, RZ, RZ, R5 ;  /* 0x000000ffff077224 */ /* 0x000fe400078e0005 */
[----:B------:R-:W-:Y:S01]  /*0540*/  IMAD.X R10, RZ, RZ, RZ, P0 ;  /* 0x000000ffff0a7224 */ /* 0x000fe200000e06ff */
[----:B------:R-:W-:Y:S01]  /*0550*/  LEA R8, P0, R9, UR44, 0x3 ;  /* 0x0000002c09087c11 */ /* 0x000fe2000f8018ff */
[----:B------:R-:W-:Y:S02]  /*0560*/  IMAD.IADD R15, R24, 0x1, R3 ;  /* 0x00000001180f7824 */ /* 0x000fe400078e0203 */
[----:B------:R-:W-:Y:S01]  /*0570*/  IMAD.WIDE.U32 R6, R3, 0x4, R6 ;  /* 0x0000000403067825 */ /* 0x000fe200078e0006 */
[----:B------:R-:W-:-:S04]  /*0580*/  LEA.HI.X R9, R9, UR45, R10, 0x3, P0 ;  /* 0x0000002d09097c11 */ /* 0x000fc800080f1c0a */
[----:B------:R0:W-:Y:S04]  /*0590*/  ST.E desc[UR36][R6.64], R15 ;  /* 0x0000000f06007985 */ /* 0x0001e8000c101924 */
[----:B------:R-:W2:Y:S01]  /*05a0*/  LDG.E.64 R8, desc[UR36][R8.64] ;  /* 0x0000002408087981 */ /* 0x000ea2000c1e1b00 */
[----:B------:R-:W-:Y:S01]  /*05b0*/  IADD3 R11, P0, PT, R18, R3, RZ ;  /* 0x00000003120b7210 */ /* 0x000fe20007f1e0ff */
[----:B------:R-:W-:Y:S02]  /*05c0*/  VIADD R13, R13, 0x1 ;  /* 0x000000010d0d7836 */ /* 0x000fe40000000000 */
[----:B------:R-:W-:Y:S02]  /*05d0*/  VIADD R3, R3, 0x1 ;  /* 0x0000000103037836 */ /* 0x000fe40000000000 */
[----:B------:R-:W-:Y:S01]  /*05e0*/  IMAD.X R12, RZ, RZ, RZ, P0 ;  /* 0x000000ffff0c7224 */ /* 0x000fe200000e06ff */
[----:B------:R-:W-:-:S04]  /*05f0*/  LEA R10, P0, R11, UR40, 0x3 ;  /* 0x000000280b0a7c11 */ /* 0x000fc8000f8018ff */
[----:B------:R-:W-:Y:S02]  /*0600*/  LEA.HI.X R11, R11, UR41, R12, 0x3, P0 ;  /* 0x000000290b0b7c11 */ /* 0x000fe400080f1c0c */
[----:B------:R-:W-:-:S03]  /*0610*/  ISETP.NE.AND P0, PT, R13, R0, PT ;  /* 0x000000000d00720c */ /* 0x000fc60003f05270 */
[----:B--2---:R0:W-:Y:S10]  /*0620*/  STG.E.64 desc[UR36][R10.64], R8 ;  /* 0x000000080a007986 */ /* 0x0041f4000c101b24 */
[----:B------:R-:W-:Y:S05]  /*0630*/  @P0 BRA `(.L_x_6) ;  /* 0xfffffffc00b40947 */ /* 0x000fea000383ffff */
.L_x_2:
[----:B------:R-:W-:Y:S05]  /*0640*/  BSYNC.RECONVERGENT B0 ;  /* 0x0000000000007941 */ /* 0x000fea0003800200 */
.L_x_1:
[----:B01----:R-:W-:Y:S01]  /*0650*/  IADD3 R11, P1, PT, R24, R17, RZ ;  /* 0x00000011180b7210 */ /* 0x003fe20007f3e0ff */
[----:B------:R-:W-:Y:S03]  /*0660*/  BSSY.RECONVERGENT B1, `(.L_x_7) ;  /* 0x0000130000017945 */ /* 0x000fe60003800200 */
[----:B------:R-:W-:Y:S01]  /*0670*/  ISETP.GE.U32.AND P0, PT, R11, R2, PT ;  /* 0x000000020b00720c */ /* 0x000fe20003f06070 */
[----:B------:R-:W-:-:S05]  /*0680*/  IMAD.X R6, RZ, RZ, R22, P1 ;  /* 0x000000ffff067224 */ /* 0x000fca00008e0616 */
[----:B------:R-:W-:-:S13]  /*0690*/  ISETP.GE.AND.EX P0, PT, R6, R16, PT, P0 ;  /* 0x000000100600720c */ /* 0x000fda0003f06300 */
[----:B------:R-:W-:Y:S05]  /*06a0*/  @P0 BRA `(.L_x_8) ;  /* 0x0000001000ac0947 */ /* 0x000fea0003800000 */
[----:B------:R-:W0:Y:S01]  /*06b0*/  LDCU.64 UR4, c[0x0][0x3c8] ;  /* 0x00007900ff0477ac */ /* 0x000e220008000a00 */
[----:B------:R-:W-:-:S05]  /*06c0*/  VIADD R7, R17, 0xffffffff ;  /* 0xffffffff11077836 */ /* 0x000fca0000000000 */
[C---:B------:R-:W-:Y:S02]  /*06d0*/  LOP3.LUT R3, R7.reuse, 0xf, RZ, 0xc0, !PT ;  /* 0x0000000f07037812 */ /* 0x040fe400078ec0ff */
[C---:B------:R-:W-:Y:S02]  /*06e0*/  LOP3.LUT R0, R7.reuse, 0x7, RZ, 0xc0, !PT ;  /* 0x0000000707007812 */ /* 0x040fe400078ec0ff */
[----:B------:R-:W-:Y:S01]  /*06f0*/  LOP3.LUT R7, R7, 0x3, RZ, 0xc0, !PT ;  /* 0x0000000307077812 */ /* 0x000fe200078ec0ff */
[----:B------:R-:W-:Y:S02]  /*0700*/  VIADD R3, R3, 0xffffffff ;  /* 0xffffffff03037836 */ /* 0x000fe40000000000 */
[----:B------:R-:W-:-:S03]  /*0710*/  VIADD R9, R0, 0xffffffff ;  /* 0xffffffff00097836 */ /* 0x000fc60000000000 */
[----:B------:R-:W-:Y:S01]  /*0720*/  ISETP.GE.U32.AND P1, PT, R3, 0x7, PT ;  /* 0x000000070300780c */ /* 0x000fe20003f26070 */
[----:B------:R-:W-:Y:S01]  /*0730*/  IMAD.MOV.U32 R3, RZ, RZ, R11 ;  /* 0x000000ffff037224 */ /* 0x000fe200078e000b */
[C---:B0-----:R-:W-:Y:S02]  /*0740*/  LEA R8, P0, R18.reuse, UR4, 0x3 ;  /* 0x0000000412087c11 */ /* 0x041fe4000f8018ff */
[----:B------:R-:W-:Y:S02]  /*0750*/  ISETP.GE.U32.AND P2, PT, R9, 0x3, PT ;  /* 0x000000030900780c */ /* 0x000fe40003f46070 */
[----:B------:R-:W-:-:S11]  /*0760*/  LEA.HI.X R9, R18, UR5, RZ, 0x3, P0 ;  /* 0x0000000512097c11 */ /* 0x000fd600080f1cff */
.L_x_18:
[----:B------:R0:W5:Y:S01]  /*0770*/  LDG.E.64 R10, desc[UR36][R8.64] ;  /* 0x00000024080a7981 */ /* 0x000162000c1e1b00 */
[----:B------:R-:W-:Y:S01]  /*0780*/  ISETP.GE.AND P0, PT, R17, 0x2, PT ;  /* 0x000000021100780c */ /* 0x000fe20003f06270 */
[----:B------:R-:W-:Y:S01]  /*0790*/  BSSY.RECONVERGENT B0, `(.L_x_9) ;  /* 0x000010c000007945 */ /* 0x000fe20003800200 */
[----:B------:R-:W-:Y:S02]  /*07a0*/  IMAD.MOV.U32 R27, RZ, RZ, RZ ;  /* 0x000000ffff1b7224 */ /* 0x000fe400078e00ff */
[----:B------:R-:W-:-:S09]  /*07b0*/  IMAD.MOV.U32 R35, RZ, RZ, RZ ;  /* 0x000000ffff237224 */ /* 0x000fd200078e00ff */
[----:B0-----:R-:W-:Y:S05]  /*07c0*/  @!P0 BRA `(.L_x_10) ;  /* 0x0000001000208947 */ /* 0x001fea0003800000 */
[C---:B------:R-:W-:Y:S01]  /*07d0*/  IADD3 R12, P3, PT, R17.reuse, -0x2, RZ ;  /* 0xfffffffe110c7810 */ /* 0x040fe20007f7e0ff */
[----:B------:R-:W-:Y:S01]  /*07e0*/  VIADD R13, R17, 0xffffffff ;  /* 0xffffffff110d7836 */ /* 0x000fe20000000000 */
[----:B------:R-:W-:Y:S01]  /*07f0*/  BSSY.RECONVERGENT B2, `(.L_x_11) ;  /* 0x0000088000027945 */ /* 0x000fe20003800200 */
[----:B------:R-:W-:Y:S01]  /*0800*/  IMAD.MOV.U32 R27, RZ, RZ, RZ ;  /* 0x000000ffff1b7224 */ /* 0x000fe200078e00ff */
[----:B------:R-:W-:Y:S01]  /*0810*/  ISETP.GE.U32.AND P0, PT, R12, 0xf, PT ;  /* 0x0000000f0c00780c */ /* 0x000fe20003f06070 */
[----:B------:R-:W-:Y:S01]  /*0820*/  IMAD.MOV.U32 R35, RZ, RZ, RZ ;  /* 0x000000ffff237224 */ /* 0x000fe200078e00ff */
[----:B------:R-:W-:Y:S01]  /*0830*/  IADD3.X R12, PT, PT, R22, -0x1, RZ, P3, !PT ;  /* 0xffffffff160c7810 */ /* 0x000fe20001ffe4ff */
[----:B------:R-:W-:Y:S01]  /*0840*/  IMAD.MOV.U32 R29, RZ, RZ, 0x1 ;  /* 0x00000001ff1d7424 */ /* 0x000fe200078e00ff */
[----:B------:R-:W-:Y:S01]  /*0850*/  LOP3.LUT P3, RZ, R13, 0xf, RZ, 0xc0, !PT ;  /* 0x0000000f0dff7812 */ /* 0x000fe2000786c0ff */
[----:B------:R-:W-:Y:S01]  /*0860*/  IMAD.MOV.U32 R28, RZ, RZ, RZ ;  /* 0x000000ffff1c7224 */ /* 0x000fe200078e00ff */
[----:B------:R-:W-:-:S13]  /*0870*/  ISETP.GE.U32.AND.EX P0, PT, R12, RZ, PT, P0 ;  /* 0x000000ff0c00720c */ /* 0x000fda0003f06100 */
[----:B------:R-:W-:Y:S05]  /*0880*/  @!P0 BRA `(.L_x_12) ;  /* 0x0000000400f88947 */ /* 0x000fea0003800000 */
[----:B------:R-:W-:Y:S02]  /*0890*/  IMAD.MOV.U32 R27, RZ, RZ, RZ ;  /* 0x000000ffff1b7224 */ /* 0x000fe400078e00ff */
[----:B------:R-:W-:Y:S02]  /*08a0*/  IMAD.MOV.U32 R35, RZ, RZ, RZ ;  /* 0x000000ffff237224 */ /* 0x000fe400078e00ff */
[----:B------:R-:W-:Y:S02]  /*08b0*/  IMAD.MOV.U32 R29, RZ, RZ, 0x1 ;  /* 0x00000001ff1d7424 */ /* 0x000fe400078e00ff */
[----:B------:R-:W-:-:S07]  /*08c0*/  IMAD.MOV.U32 R28, RZ, RZ, RZ ;  /* 0x000000ffff1c7224 */ /* 0x000fce00078e00ff */
.L_x_13:
[----:B------:R-:W-:-:S04]  /*08d0*/  LEA R24, P0, R29, R8, 0x3 ;  /* 0x000000081d187211 */ /* 0x000fc800078018ff */
[----:B------:R-:W-:-:S05]  /*08e0*/  LEA.HI.X R25, R29, R9, R28, 0x3, P0 ;  /* 0x000000091d197211 */ /* 0x000fca00000f1c1c */
[----:B------:R-:W2:Y:S04]  /*08f0*/  LDG.E.64 R30, desc[UR36][R24.64] ;  /* 0x00000024181e7981 */ /* 0x000ea8000c1e1b00 */
[----:B------:R-:W3:Y:S04]  /*0900*/  LDG.E.64 R20, desc[UR36][R24.64+0x8] ;  /* 0x0000082418147981 */ /* 0x000ee8000c1e1b00 */
[----:B------:R-:W4:Y:S04]  /*0910*/  LDG.E.64 R14, desc[UR36][R24.64+0x10] ;  /* 0x00001024180e7981 */ /* 0x000f28000c1e1b00 */
[----:B------:R-:W4:Y:S01]  /*0920*/  LDG.E.64 R12, desc[UR36][R24.64+0x18] ;  /* 0x00001824180c7981 */ /* 0x000f22000c1e1b00 */
[----:B------:R-:W-:-:S05]  /*0930*/  IADD3 R33, P5, PT, R29, 0x1, RZ ;  /* 0x000000011d217810 */ /* 0x000fca0007fbe0ff */
[----:B------:R-:W-:Y:S01]  /*0940*/  IMAD.X R26, RZ, RZ, R28, P5 ;  /* 0x000000ffff1a7224 */ /* 0x000fe200028e061c */
[----:B--2--5:R-:W-:-:S06]  /*0950*/  DSETP.GT.AND P6, PT, R30, R10, PT ;  /* 0x0000000a1e00722a */ /* 0x024fcc0003fc4000 */
[----:B------:R-:W-:Y:S02]  /*0960*/  FSEL R10, R30, R10, P6 ;  /* 0x0000000a1e0a7208 */ /* 0x000fe40003000000 */
[----:B------:R-:W-:Y:S02]  /*0970*/  FSEL R11, R31, R11, P6 ;  /* 0x0000000b1f0b7208 */ /* 0x000fe40003000000 */
[----:B------:R-:W2:Y:S04]  /*0980*/  LDG.E.64 R30, desc[UR36][R24.64+0x20] ;  /* 0x00002024181e7981 */ /* 0x000ea8000c1e1b00 */
[----:B---3--:R-:W-:-:S06]  /*0990*/  DSETP.GT.AND P0, PT, R20, R10, PT ;  /* 0x0000000a1400722a */ /* 0x008fcc0003f04000 */
[----:B------:R-:W-:Y:S02]  /*09a0*/  FSEL R10, R20, R10, P0 ;  /* 0x0000000a140a7208 */ /* 0x000fe40000000000 */
[----:B------:R-:W-:Y:S02]  /*09b0*/  FSEL R11, R21, R11, P0 ;  /* 0x0000000b150b7208 */ /* 0x000fe40000000000 */
[----:B------:R-:W3:Y:S04]  /*09c0*/  LDG.E.64 R20, desc[UR36][R24.64+0x28] ;  /* 0x0000282418147981 */ /* 0x000ee8000c1e1b00 */
[----:B----4-:R-:W-:-:S06]  /*09d0*/  DSETP.GT.AND P4, PT, R14, R10, PT ;  /* 0x0000000a0e00722a */ /* 0x010fcc0003f84000 */
[----:B------:R-:W-:Y:S02]  /*09e0*/  FSEL R10, R14, R10, P4 ;  /* 0x0000000a0e0a7208 */ /* 0x000fe40002000000 */
[----:B------:R-:W-:Y:S02]  /*09f0*/  FSEL R11, R15, R11, P4 ;  /* 0x0000000b0f0b7208 */ /* 0x000fe40002000000 */
[----:B------:R-:W4:Y:S04]  /*0a00*/  LDG.E.64 R14, desc[UR36][R24.64+0x30] ;  /* 0x00003024180e7981 */ /* 0x000f28000c1e1b00 */
[----:B------:R-:W-:-:S06]  /*0a10*/  DSETP.GT.AND P5, PT, R12, R10, PT ;  /* 0x0000000a0c00722a */ /* 0x000fcc0003fa4000 */
[----:B------:R-:W-:Y:S02]  /*0a20*/  FSEL R10, R12, R10, P5 ;  /* 0x0000000a0c0a7208 */ /* 0x000fe40002800000 */
[----:B------:R-:W-:Y:S02]  /*0a30*/  FSEL R11, R13, R11, P5 ;  /* 0x0000000b0d0b7208 */ /* 0x000fe40002800000 */
[----:B------:R-:W4:Y:S01]  /*0a40*/  LDG.E.64 R12, desc[UR36][R24.64+0x38] ;  /* 0x00003824180c7981 */ /* 0x000f22000c1e1b00 */
[C---:B------:R-:W-:Y:S02]  /*0a50*/  @!P0 SEL R33, R29.reuse, R27, P6 ;  /* 0x0000001b1d218207 */ /* 0x040fe40003000000 */
[----:B------:R-:W-:Y:S02]  /*0a60*/  @!P0 SEL R26, R28, R35, P6 ;  /* 0x000000231c1a8207 */ /* 0x000fe40003000000 */
[----:B------:R-:W-:-:S05]  /*0a70*/  IADD3 R34, P6, PT, R29, 0x2, RZ ;  /* 0x000000021d227810 */ /* 0x000fca0007fde0ff */
[----:B------:R-:W-:Y:S01]  /*0a80*/  IMAD.X R35, RZ, RZ, R28, P6 ;  /* 0x000000ffff237224 */ /* 0x000fe200030e061c */
[----:B------:R-:W-:-:S05]  /*0a90*/  IADD3 R27, P6, PT, R29, 0x3, RZ ;  /* 0x000000031d1b7810 */ /* 0x000fca0007fde0ff */
[----:B------:R-:W-:Y:S01]  /*0aa0*/  IMAD.X R32, RZ, RZ, R28, P6 ;  /* 0x000000ffff207224 */ /* 0x000fe200030e061c */
[----:B------:R-:W-:Y:S02]  /*0ab0*/  @!P5 SEL R27, R34, R33, P4 ;  /* 0x00000021221bd207 */ /* 0x000fe40002000000 */
[----:B------:R-:W-:Y:S02]  /*0ac0*/  @!P5 SEL R32, R35, R26, P4 ;  /* 0x0000001a2320d207 */ /* 0x000fe40002000000 */
[----:B------:R-:W-:-:S05]  /*0ad0*/  IADD3 R34, P5, PT, R29, 0x4, RZ ;  /* 0x000000041d227810 */ /* 0x000fca0007fbe0ff */
[----:B------:R-:W-:Y:S01]  /*0ae0*/  IMAD.X R33, RZ, RZ, R28, P5 ;  /* 0x000000ffff217224 */ /* 0x000fe200028e061c */
[----:B------:R-:W-:Y:S01]  /*0af0*/  IADD3 R26, P5, PT, R29, 0x5, RZ ;  /* 0x000000051d1a7810 */ /* 0x000fe20007fbe0ff */
[----:B--2---:R-:W-:-:S06]  /*0b00*/  DSETP.GT.AND P0, PT, R30, R10, PT ;  /* 0x0000000a1e00722a */ /* 0x004fcc0003f04000 */
        /* <DEDUP_REMOVED lines=10> */
[----:B------:R-:W4:Y:S01]  /*0bb0*/  LDG.E.64 R14, desc[UR36][R24.64+0x50] ;  /* 0x00005024180e7981 */ /* 0x000f22000c1e1b00 */
[----:B------:R-:W-:Y:S01]  /*0bc0*/  @!P6 SEL R26, R34, R27, P0 ;  /* 0x0000001b221ae207 */ /* 0x000fe20000000000 */
[----:B------:R-:W-:Y:S02]  /*0bd0*/  IMAD.X R27, RZ, RZ, R28, P5 ;  /* 0x000000ffff1b7224 */ /* 0x000fe400028e061c */
[----:B------:R-:W-:-:S06]  /*0be0*/  DSETP.GT.AND P5, PT, R12, R10, PT ;  /* 0x0000000a0c00722a */ /* 0x000fcc0003fa4000 */
[----:B------:R-:W-:Y:S02]  /*0bf0*/  FSEL R10, R12, R10, P5 ;  /* 0x0000000a0c0a7208 */ /* 0x000fe40002800000 */
[----:B------:R-:W-:Y:S02]  /*0c00*/  FSEL R11, R13, R11, P5 ;  /* 0x0000000b0d0b7208 */ /* 0x000fe40002800000 */
[----:B------:R-:W4:Y:S01]  /*0c10*/  LDG.E.64 R12, desc[UR36][R24.64+0x58] ;  /* 0x00005824180c7981 */ /* 0x000f22000c1e1b00 */
[----:B------:R-:W-:Y:S02]  /*0c20*/  @!P6 SEL R27, R33, R32, P0 ;  /* 0x00000020211be207 */ /* 0x000fe40000000000 */
[----:B------:R-:W-:-:S05]  /*0c30*/  IADD3 R33, P6, PT, R29, 0x6, RZ ;  /* 0x000000061d217810 */ /* 0x000fca0007fde0ff */
[----:B------:R-:W-:Y:S01]  /*0c40*/  IMAD.X R32, RZ, RZ, R28, P6 ;  /* 0x000000ffff207224 */ /* 0x000fe200030e061c */
[----:B--2---:R-:W-:-:S06]  /*0c50*/  DSETP.GT.AND P0, PT, R30, R10, PT ;  /* 0x0000000a1e00722a */ /* 0x004fcc0003f04000 */
[----:B------:R-:W-:Y:S02]  /*0c60*/  FSEL R10, R30, R10, P0 ;  /* 0x0000000a1e0a7208 */ /* 0x000fe40000000000 */
[----:B------:R-:W-:Y:S02]  /*0c70*/  IADD3 R30, P6, PT, R29, 0x7, RZ ;  /* 0x000000071d1e7810 */ /* 0x000fe40007fde0ff */
[----:B------:R-:W-:-:S03]  /*0c80*/  FSEL R11, R31, R11, P0 ;  /* 0x0000000b1f0b7208 */ /* 0x000fc60000000000 */
[----:B------:R-:W-:-:S03]  /*0c90*/  IMAD.X R31, RZ, RZ, R28, P6 ;  /* 0x000000ffff1f7224 */ /* 0x000fc600030e061c */
[----:B---3--:R-:W-:-:S06]  /*0ca0*/  DSETP.GT.AND P6, PT, R20, R10, PT ;  /* 0x0000000a1400722a */ /* 0x008fcc0003fc4000 */
[----:B------:R-:W-:Y:S02]  /*0cb0*/  FSEL R10, R20, R10, P6 ;  /* 0x0000000a140a7208 */ /* 0x000fe40003000000 */
[----:B------:R-:W-:Y:S02]  /*0cc0*/  FSEL R11, R21, R11, P6 ;  /* 0x0000000b150b7208 */ /* 0x000fe40003000000 */
[----:B------:R-:W2:Y:S01]  /*0cd0*/  LDG.E.64 R20, desc[UR36][R24.64+0x60] ;  /* 0x0000602418147981 */ /* 0x000ea2000c1e1b00 */
[----:B------:R-:W-:Y:S02]  /*0ce0*/  @!P5 SEL R30, R33, R26, P4 ;  /* 0x0000001a211ed207 */ /* 0x000fe40002000000 */
[----:B------:R-:W-:Y:S01]  /*0cf0*/  @!P5 SEL R31, R32, R27, P4 ;  /* 0x0000001b201fd207 */ /* 0x000fe20002000000 */
[----:B----4-:R-:W-:Y:S01]  /*0d00*/  DSETP.GT.AND P4, PT, R14, R10, PT ;  /* 0x0000000a0e00722a */ /* 0x010fe20003f84000 */
[----:B------:R-:W-:Y:S01]  /*0d10*/  IADD3 R33, P5, PT, R29, 0x8, RZ ;  /* 0x000000081d217810 */ /* 0x000fe20007fbe0ff */
[----:B------:R-:W3:Y:S04]  /*0d20*/  LDG.E.64 R26, desc[UR36][R24.64+0x78] ;  /* 0x00007824181a7981 */ /* 0x000ee8000c1e1b00 */
[----:B------:R-:W-:Y:S01]  /*0d30*/  FSEL R10, R14, R10, P4 ;  /* 0x0000000a0e0a7208 */ /* 0x000fe20002000000 */
[----:B------:R-:W-:Y:S01]  /*0d40*/  IMAD.X R32, RZ, RZ, R28, P5 ;  /* 0x000000ffff207224 */ /* 0x000fe200028e061c */
[----:B------:R-:W-:-:S02]  /*0d50*/  FSEL R11, R15, R11, P4 ;  /* 0x0000000b0f0b7208 */ /* 0x000fc40002000000 */
[----:B------:R-:W-:Y:S01]  /*0d60*/  IADD3 R34, P5, PT, R29, 0x9, RZ ;  /* 0x000000091d227810 */ /* 0x000fe20007fbe0ff */
[----:B------:R-:W4:Y:S04]  /*0d70*/  LDG.E.64 R14, desc[UR36][R24.64+0x68] ;  /* 0x00006824180e7981 */ /* 0x000f28000c1e1b00 */
[----:B------:R-:W-:Y:S02]  /*0d80*/  IMAD.X R35, RZ, RZ, R28, P5 ;  /* 0x000000ffff237224 */ /* 0x000fe400028e061c */
[----:B------:R-:W-:-:S06]  /*0d90*/  DSETP.GT.AND P5, PT, R12, R10, PT ;  /* 0x0000000a0c00722a */ /* 0x000fcc0003fa4000 */
[----:B------:R-:W-:Y:S02]  /*0da0*/  FSEL R12, R12, R10, P5 ;  /* 0x0000000a0c0c7208 */ /* 0x000fe40002800000 */
[----:B------:R-:W-:Y:S02]  /*0db0*/  FSEL R13, R13, R11, P5 ;  /* 0x0000000b0d0d7208 */ /* 0x000fe40002800000 */
[----:B------:R0:W3:Y:S01]  /*0dc0*/  LDG.E.64 R10, desc[UR36][R24.64+0x70] ;  /* 0x00007024180a7981 */ /* 0x0000e2000c1e1b00 */
[----:B------:R-:W-:Y:S02]  /*0dd0*/  @!P6 SEL R34, R33, R30, P0 ;  /* 0x0000001e2122e207 */ /* 0x000fe40000000000 */
[----:B------:R-:W-:Y:S02]  /*0de0*/  @!P6 SEL R35, R32, R31, P0 ;  /* 0x0000001f2023e207 */ /* 0x000fe40000000000 */
[----:B------:R-:W-:Y:S01]  /*0df0*/  IADD3 R33, P6, PT, R29, 0xa, RZ ;  /* 0x0000000a1d217810 */ /* 0x000fe20007fde0ff */
[----:B--2---:R-:W-:-:S06]  /*0e00*/  DSETP.GT.AND P0, PT, R20, R12, PT ;  /* 0x0000000c1400722a */ /* 0x004fcc0003f04000 */
[----:B------:R-:W-:Y:S01]  /*0e10*/  FSEL R12, R20, R12, P0 ;  /* 0x0000000c140c7208 */ /* 0x000fe20000000000 */
[----:B------:R-:W-:Y:S01]  /*0e20*/  IMAD.X R20, RZ, RZ, R28, P6 ;  /* 0x000000ffff147224 */ /* 0x000fe200030e061c */
[----:B------:R-:W-:Y:S02]  /*0e30*/  IADD3 R31, P6, PT, R29, 0xb, RZ ;  /* 0x0000000b1d1f7810 */ /* 0x000fe40007fde0ff */
[----:B------:R-:W-:-:S03]  /*0e40*/  FSEL R13, R21, R13, P0 ;  /* 0x0000000d150d7208 */ /* 0x000fc60000000000 */
[----:B------:R-:W-:-:S03]  /*0e50*/  IMAD.X R21, RZ, RZ, R28, P6 ;  /* 0x000000ffff157224 */ /* 0x000fc600030e061c */
[----:B----4-:R-:W-:Y:S01]  /*0e60*/  DSETP.GT.AND P6, PT, R14, R12, PT ;  /* 0x0000000c0e00722a */ /* 0x010fe20003fc4000 */
[----:B------:R-:W-:Y:S02]  /*0e70*/  @!P5 SEL R31, R33, R34, P4 ;  /* 0x00000022211fd207 */ /* 0x000fe40002000000 */
[----:B------:R-:W-:Y:S02]  /*0e80*/  @!P5 SEL R21, R20, R35, P4 ;  /* 0x000000231415d207 */ /* 0x000fe40002000000 */
[C---:B0-----:R-:W-:Y:S02]  /*0e90*/  IADD3 R24, P4, PT, R29.reuse, 0xc, RZ ;  /* 0x0000000c1d187810 */ /* 0x041fe40007f9e0ff */
[----:B------:R-:W-:Y:S02]  /*0ea0*/  IADD3 R20, P5, PT, R29, 0xd, RZ ;  /* 0x0000000d1d147810 */ /* 0x000fe40007fbe0ff */
[----:B------:R-:W-:Y:S01]  /*0eb0*/  FSEL R12, R14, R12, P6 ;  /* 0x0000000c0e0c7208 */ /* 0x000fe20003000000 */
[--C-:B------:R-:W-:Y:S01]  /*0ec0*/  IMAD.X R14, RZ, RZ, R28.reuse, P4 ;  /* 0x000000ffff0e7224 */ /* 0x100fe200020e061c */
[----:B------:R-:W-:Y:S01]  /*0ed0*/  FSEL R13, R15, R13, P6 ;  /* 0x0000000d0f0d7208 */ /* 0x000fe20003000000 */
[----:B------:R-:W-:Y:S01]  /*0ee0*/  IMAD.X R25, RZ, RZ, R28, P5 ;  /* 0x000000ffff197224 */ /* 0x000fe200028e061c */
[----:B------:R-:W-:-:S02]  /*0ef0*/  IADD3 R15, P5, PT, R17, -0x1, RZ ;  /* 0xffffffff110f7810 */ /* 0x000fc40007fbe0ff */
[----:B------:R-:W-:Y:S02]  /*0f00*/  @!P6 SEL R20, R24, R31, P0 ;  /* 0x0000001f1814e207 */ /* 0x000fe40000000000 */
[----:B---3--:R-:W-:Y:S01]  /*0f10*/  DSETP.GT.AND P4, PT, R10, R12, PT ;  /* 0x0000000c0a00722a */ /* 0x008fe20003f84000 */
[----:B------:R-:W-:Y:S02]  /*0f20*/  @!P6 SEL R25, R14, R21, P0 ;  /* 0x000000150e19e207 */ /* 0x000fe40000000000 */
[C---:B------:R-:W-:Y:S02]  /*0f30*/  IADD3 R21, P0, PT, R29.reuse, 0xe, RZ ;  /* 0x0000000e1d157810 */ /* 0x040fe40007f1e0ff */
[----:B------:R-:W-:Y:S02]  /*0f40*/  IADD3 R14, P6, PT, R29, 0xf, RZ ;  /* 0x0000000f1d0e7810 */ /* 0x000fe40007fde0ff */
[----:B------:R-:W-:Y:S01]  /*0f50*/  LOP3.LUT R15, R15, 0xfffffff0, RZ, 0xc0, !PT ;  /* 0xfffffff00f0f7812 */ /* 0x000fe200078ec0ff */
[--C-:B------:R-:W-:Y:S01]  /*0f60*/  IMAD.X R24, RZ, RZ, R28.reuse, P0 ;  /* 0x000000ffff187224 */ /* 0x100fe200000e061c */
[----:B------:R-:W-:Y:S01]  /*0f70*/  FSEL R10, R10, R12, P4 ;  /* 0x0000000c0a0a7208 */ /* 0x000fe20002000000 */
[----:B------:R-:W-:Y:S01]  /*0f80*/  IMAD.X R35, RZ, RZ, R28, P6 ;  /* 0x000000ffff237224 */ /* 0x000fe200030e061c */
[----:B------:R-:W-:-:S02]  /*0f90*/  ISETP.NE.U32.AND P0, PT, R14, R15, PT ;  /* 0x0000000f0e00720c */ /* 0x000fc40003f05070 */
[----:B------:R-:W-:Y:S02]  /*0fa0*/  IADD3.X R12, PT, PT, R22, -0x1, RZ, P5, !PT ;  /* 0xffffffff160c7810 */ /* 0x000fe40002ffe4ff */
[----:B------:R-:W-:Y:S02]  /*0fb0*/  FSEL R11, R11, R13, P4 ;  /* 0x0000000d0b0b7208 */ /* 0x000fe40002000000 */
[----:B------:R-:W-:Y:S02]  /*0fc0*/  ISETP.NE.AND.EX P0, PT, R35, R12, PT, P0 ;  /* 0x0000000c2300720c */ /* 0x000fe40003f05300 */
[----:B------:R-:W-:Y:S02]  /*0fd0*/  IADD3 R29, P6, PT, R29, 0x10, RZ ;  /* 0x000000101d1d7810 */ /* 0x000fe40007fde0ff */
[----:B------:R-:W-:Y:S01]  /*0fe0*/  DSETP.GT.AND P5, PT, R26, R10, PT ;  /* 0x0000000a1a00722a */ /* 0x000fe20003fa4000 */
[----:B------:R-:W-:Y:S02]  /*0ff0*/  SEL R13, R21, R20, P4 ;  /* 0x00000014150d7207 */ /* 0x000fe40002000000 */
[----:B------:R-:W-:Y:S01]  /*1000*/  SEL R12, R24, R25, P4 ;  /* 0x00000019180c7207 */ /* 0x000fe20002000000 */
[----:B------:R-:W-:-:S02]  /*1010*/  IMAD.X R28, RZ, RZ, R28, P6 ;  /* 0x000000ffff1c7224 */ /* 0x000fc400030e061c */
[----:B------:R-:W-:Y:S02]  /*1020*/  FSEL R11, R27, R11, P5 ;  /* 0x0000000b1b0b7208 */ /* 0x000fe40002800000 */
[----:B------:R-:W-:Y:S02]  /*1030*/  FSEL R10, R26, R10, P5 ;  /* 0x0000000a1a0a7208 */ /* 0x000fe40002800000 */
[----:B------:R-:W-:Y:S02]  /*1040*/  SEL R27, R14, R13, P5 ;  /* 0x0000000d0e1b7207 */ /* 0x000fe40002800000 */
[----:B------:R-:W-:Y:S01]  /*1050*/  SEL R35, R35, R12, P5 ;  /* 0x0000000c23237207 */ /* 0x000fe20002800000 */
[----:B------:R-:W-:Y:S06]  /*1060*/  @P0 BRA `(.L_x_13) ;  /* 0xfffffff800180947 */ /* 0x000fec000383ffff */
.L_x_12:
[----:B------:R-:W-:Y:S05]  /*1070*/  BSYNC.RECONVERGENT B2 ;  /* 0x0000000000027941 */ /* 0x000fea0003800200 */
.L_x_11:
[----:B------:R-:W-:Y:S05]  /*1080*/  @!P3 BRA `(.L_x_10) ;  /* 0x0000000400f0b947 */ /* 0x000fea0003800000 */
[----:B------:R-:W-:Y:S01]  /*1090*/  BSSY.RECONVERGENT B2, `(.L_x_14) ;  /* 0x000003d000027945 */ /* 0x000fe20003800200 */
[----:B------:R-:W-:-:S03]  /*10a0*/  ISETP.NE.AND P0, PT, R0, RZ, PT ;  /* 0x000000ff0000720c */ /* 0x000fc60003f05270 */
[----:B------:R-:W-:Y:S10]  /*10b0*/  @!P1 BRA `(.L_x_15) ;  /* 0x0000000000e89947 */ /* 0x000ff40003800000 */
[----:B------:R-:W-:-:S04]  /*10c0*/  LEA R24, P3, R29, R8, 0x3 ;  /* 0x000000081d187211 */ /* 0x000fc800078618ff */
[----:B------:R-:W-:-:S05]  /*10d0*/  LEA.HI.X R25, R29, R9, R28, 0x3, P3 ;  /* 0x000000091d197211 */ /* 0x000fca00018f1c1c */
[----:B------:R-:W2:Y:S04]  /*10e0*/  LDG.E.64 R30, desc[UR36][R24.64] ;  /* 0x00000024181e7981 */ /* 0x000ea8000c1e1b00 */
[----:B------:R-:W3:Y:S04]  /*10f0*/  LDG.E.64 R20, desc[UR36][R24.64+0x8] ;  /* 0x0000082418147981 */ /* 0x000ee8000c1e1b00 */
[----:B------:R-:W4:Y:S04]  /*1100*/  LDG.E.64 R14, desc[UR36][R24.64+0x10] ;  /* 0x00001024180e7981 */ /* 0x000f28000c1e1b00 */
[----:B------:R-:W4:Y:S04]  /*1110*/  LDG.E.64 R12, desc[UR36][R24.64+0x18] ;  /* 0x00001824180c7981 */ /* 0x000f28000c1e1b00 */
[----:B------:R-:W4:Y:S01]  /*1120*/  LDG.E.64 R32, desc[UR36][R24.64+0x38] ;  /* 0x0000382418207981 */ /* 0x000f22000c1e1b00 */
        /* <DEDUP_REMOVED lines=12> */
[----:B------:R-:W-:-:S05]  /*11f0*/  IADD3 R26, P4, PT, R29, 0x1, RZ ;  /* 0x000000011d1a7810 */ /* 0x000fca0007f9e0ff */
[----:B------:R-:W-:Y:S02]  /*1200*/  IMAD.X R34, RZ, RZ, R28, P4 ;  /* 0x000000ffff227224 */ /* 0x000fe400020e061c */
[----:B------:R-:W-:Y:S01]  /*1210*/  DSETP.GT.AND P4, PT, R12, R10, PT ;  /* 0x0000000a0c00722a */ /* 0x000fe20003f84000 */
[----:B------:R-:W-:-:S05]  /*1220*/  @!P5 SEL R26, R29, R27, P6 ;  /* 0x0000001b1d1ad207 */ /* 0x000fca0003000000 */
[----:B------:R-:W-:Y:S02]  /*1230*/  FSEL R10, R12, R10, P4 ;  /* 0x0000000a0c0a7208 */ /* 0x000fe40002000000 */
[----:B------:R-:W-:Y:S02]  /*1240*/  FSEL R11, R13, R11, P4 ;  /* 0x0000000b0d0b7208 */ /* 0x000fe40002000000 */
[----:B------:R-:W-:Y:S02]  /*1250*/  @!P5 SEL R34, R28, R35, P6 ;  /* 0x000000231c22d207 */ /* 0x000fe40003000000 */
[----:B------:R-:W-:Y:S02]  /*1260*/  IADD3 R27, P5, PT, R29, 0x2, RZ ;  /* 0x000000021d1b7810 */ /* 0x000fe40007fbe0ff */
[----:B--2---:R-:W-:-:S06]  /*1270*/  DSETP.GT.AND P6, PT, R30, R10, PT ;  /* 0x0000000a1e00722a */ /* 0x004fcc0003fc4000 */
[----:B------:R-:W-:Y:S01]  /*1280*/  FSEL R11, R31, R11, P6 ;  /* 0x0000000b1f0b7208 */ /* 0x000fe20003000000 */
[----:B------:R-:W-:Y:S01]  /*1290*/  IMAD.X R31, RZ, RZ, R28, P5 ;  /* 0x000000ffff1f7224 */ /* 0x000fe200028e061c */
[----:B------:R-:W-:Y:S02]  /*12a0*/  IADD3 R12, P5, PT, R29, 0x3, RZ ;  /* 0x000000031d0c7810 */ /* 0x000fe40007fbe0ff */
[----:B------:R-:W-:-:S03]  /*12b0*/  FSEL R10, R30, R10, P6 ;  /* 0x0000000a1e0a7208 */ /* 0x000fc60003000000 */
[----:B------:R-:W-:-:S03]  /*12c0*/  IMAD.X R13, RZ, RZ, R28, P5 ;  /* 0x000000ffff0d7224 */ /* 0x000fc600028e061c */
[----:B---3--:R-:W-:Y:S01]  /*12d0*/  DSETP.GT.AND P5, PT, R20, R10, PT ;  /* 0x0000000a1400722a */ /* 0x008fe20003fa4000 */
[----:B------:R-:W-:-:S05]  /*12e0*/  @!P4 SEL R12, R27, R26, P3 ;  /* 0x0000001a1b0cc207 */ /* 0x000fca0001800000 */
[----:B------:R-:W-:Y:S02]  /*12f0*/  FSEL R10, R20, R10, P5 ;  /* 0x0000000a140a7208 */ /* 0x000fe40002800000 */
[----:B------:R-:W-:Y:S02]  /*1300*/  FSEL R11, R21, R11, P5 ;  /* 0x0000000b150b7208 */ /* 0x000fe40002800000 */
[----:B------:R-:W-:Y:S02]  /*1310*/  @!P4 SEL R13, R31, R34, P3 ;  /* 0x000000221f0dc207 */ /* 0x000fe40001800000 */
[----:B------:R-:W-:Y:S02]  /*1320*/  IADD3 R21, P4, PT, R29, 0x4, RZ ;  /* 0x000000041d157810 */ /* 0x000fe40007f9e0ff */
[----:B----4-:R-:W-:-:S03]  /*1330*/  DSETP.GT.AND P3, PT, R14, R10, PT ;  /* 0x0000000a0e00722a */ /* 0x010fc60003f64000 */
[----:B------:R-:W-:-:S03]  /*1340*/  IMAD.X R20, RZ, RZ, R28, P4 ;  /* 0x000000ffff147224 */ /* 0x000fc600020e061c */
[----:B------:R-:W-:Y:S02]  /*1350*/  FSEL R11, R15, R11, P3 ;  /* 0x0000000b0f0b7208 */ /* 0x000fe40001800000 */
[----:B------:R-:W-:Y:S02]  /*1360*/  IADD3 R15, P4, PT, R29, 0x5, RZ ;  /* 0x000000051d0f7810 */ /* 0x000fe40007f9e0ff */
[----:B------:R-:W-:-:S03]  /*1370*/  FSEL R10, R14, R10, P3 ;  /* 0x0000000a0e0a7208 */ /* 0x000fc60001800000 */
[----:B------:R-:W-:Y:S01]  /*1380*/  IMAD.X R14, RZ, RZ, R28, P4 ;  /* 0x000000ffff0e7224 */ /* 0x000fe200020e061c */
[----:B------:R-:W-:Y:S02]  /*1390*/  @!P5 SEL R15, R21, R12, P6 ;  /* 0x0000000c150fd207 */ /* 0x000fe40003000000 */
[----:B------:R-:W-:Y:S01]  /*13a0*/  DSETP.GT.AND P4, PT, R32, R10, PT ;  /* 0x0000000a2000722a */ /* 0x000fe20003f84000 */
[----:B------:R-:W-:Y:S02]  /*13b0*/  @!P5 SEL R14, R20, R13, P6 ;  /* 0x0000000d140ed207 */ /* 0x000fe40003000000 */
[C---:B------:R-:W-:Y:S02]  /*13c0*/  IADD3 R12, P5, PT, R29.reuse, 0x6, RZ ;  /* 0x000000061d0c7810 */ /* 0x040fe40007fbe0ff */
[----:B------:R-:W-:-:S03]  /*13d0*/  IADD3 R27, P6, PT, R29, 0x7, RZ ;  /* 0x000000071d1b7810 */ /* 0x000fc60007fde0ff */
[--C-:B------:R-:W-:Y:S01]  /*13e0*/  IMAD.X R13, RZ, RZ, R28.reuse, P5 ;  /* 0x000000ffff0d7224 */ /* 0x100fe200028e061c */
[----:B------:R-:W-:Y:S01]  /*13f0*/  IADD3 R29, P5, PT, R29, 0x8, RZ ;  /* 0x000000081d1d7810 */ /* 0x000fe20007fbe0ff */
[--C-:B------:R-:W-:Y:S01]  /*1400*/  IMAD.X R35, RZ, RZ, R28.reuse, P6 ;  /* 0x000000ffff237224 */ /* 0x100fe200030e061c */
[----:B------:R-:W-:Y:S02]  /*1410*/  FSEL R10, R32, R10, P4 ;  /* 0x0000000a200a7208 */ /* 0x000fe40002000000 */
[----:B------:R-:W-:Y:S01]  /*1420*/  FSEL R11, R33, R11, P4 ;  /* 0x0000000b210b7208 */ /* 0x000fe20002000000 */
[----:B------:R-:W-:Y:S01]  /*1430*/  IMAD.X R28, RZ, RZ, R28, P5 ;  /* 0x000000ffff1c7224 */ /* 0x000fe200028e061c */
[----:B------:R-:W-:Y:S02]  /*1440*/  @!P4 SEL R27, R12, R15, P3 ;  /* 0x0000000f0c1bc207 */ /* 0x000fe40001800000 */
[----:B------:R-:W-:-:S07]  /*1450*/  @!P4 SEL R35, R13, R14, P3 ;  /* 0x0000000e0d23c207 */ /* 0x000fce0001800000 */
.L_x_15:
[----:B------:R-:W-:Y:S05]  /*1460*/  BSYNC.RECONVERGENT B2 ;  /* 0x0000000000027941 */ /* 0x000fea0003800200 */
.L_x_14:
        /* <DEDUP_REMOVED lines=9> */
[----:B------:R-:W4:Y:S01]  /*1500*/  LDG.E.64 R12, desc[UR36][R30.64+0x18] ;  /* 0x000018241e0c7981 */ /* 0x000f22000c1e1b00 */
[----:B--2--5:R-:W-:-:S06]  /*1510*/  DSETP.GT.AND P5, PT, R24, R10, PT ;  /* 0x0000000a1800722a */ /* 0x024fcc0003fa4000 */
[----:B------:R-:W-:Y:S02]  /*1520*/  FSEL R10, R24, R10, P5 ;  /* 0x0000000a180a7208 */ /* 0x000fe40002800000 */
[----:B------:R-:W-:-:S06]  /*1530*/  FSEL R11, R25, R11, P5 ;  /* 0x0000000b190b7208 */ /* 0x000fcc0002800000 */
[----:B---3--:R-:W-:-:S06]  /*1540*/  DSETP.GT.AND P4, PT, R20, R10, PT ;  /* 0x0000000a1400722a */ /* 0x008fcc0003f84000 */
[----:B------:R-:W-:Y:S02]  /*1550*/  FSEL R10, R20, R10, P4 ;  /* 0x0000000a140a7208 */ /* 0x000fe40002000000 */
[----:B------:R-:W-:-:S06]  /*1560*/  FSEL R11, R21, R11, P4 ;  /* 0x0000000b150b7208 */ /* 0x000fcc0002000000 */
[----:B----4-:R-:W-:-:S06]  /*1570*/  DSETP.GT.AND P3, PT, R14, R10, PT ;  /* 0x0000000a0e00722a */ /* 0x010fcc0003f64000 */
[----:B------:R-:W-:Y:S02]  /*1580*/  FSEL R10, R14, R10, P3 ;  /* 0x0000000a0e0a7208 */ /* 0x000fe40001800000 */
[----:B------:R-:W-:Y:S02]  /*1590*/  IADD3 R14, P6, PT, R29, 0x1, RZ ;  /* 0x000000011d0e7810 */ /* 0x000fe40007fde0ff */
[----:B------:R-:W-:Y:S02]  /*15a0*/  FSEL R11, R15, R11, P3 ;  /* 0x0000000b0f0b7208 */ /* 0x000fe40001800000 */
[C---:B------:R-:W-:Y:S01]  /*15b0*/  @!P4 SEL R14, R29.reuse, R27, P5 ;  /* 0x0000001b1d0ec207 */ /* 0x040fe20002800000 */
[----:B------:R-:W-:Y:S01]  /*15c0*/  IMAD.X R15, RZ, RZ, R28, P6 ;  /* 0x000000ffff0f7224 */ /* 0x000fe200030e061c */
[----:B------:R-:W-:Y:S02]  /*15d0*/  @!P4 SEL R15, R28, R35, P5 ;  /* 0x000000231c0fc207 */ /* 0x000fe40002800000 */
[----:B------:R-:W-:Y:S01]  /*15e0*/  DSETP.GT.AND P6, PT, R12, R10, PT ;  /* 0x0000000a0c00722a */ /* 0x000fe20003fc4000 */
[----:B------:R-:W-:-:S02]  /*15f0*/  IADD3 R21, P4, PT, R29, 0x2, RZ ;  /* 0x000000021d157810 */ /* 0x000fc40007f9e0ff */
[----:B------:R-:W-:-:S03]  /*1600*/  IADD3 R27, P5, PT, R29, 0x3, RZ ;  /* 0x000000031d1b7810 */ /* 0x000fc60007fbe0ff */
[--C-:B------:R-:W-:Y:S01]  /*1610*/  IMAD.X R20, RZ, RZ, R28.reuse, P4 ;  /* 0x000000ffff147224 */ /* 0x100fe200020e061c */
[----:B------:R-:W-:Y:S01]  /*1620*/  IADD3 R29, P4, PT, R29, 0x4, RZ ;  /* 0x000000041d1d7810 */ /* 0x000fe20007f9e0ff */
[--C-:B------:R-:W-:Y:S01]  /*1630*/  IMAD.X R35, RZ, RZ, R28.reuse, P5 ;  /* 0x000000ffff237224 */ /* 0x100fe200028e061c */
[----:B------:R-:W-:Y:S02]  /*1640*/  FSEL R10, R12, R10, P6 ;  /* 0x0000000a0c0a7208 */ /* 0x000fe40003000000 */
[----:B------:R-:W-:Y:S01]  /*1650*/  FSEL R11, R13, R11, P6 ;  /* 0x0000000b0d0b7208 */ /* 0x000fe20003000000 */
[----:B------:R-:W-:Y:S02]  /*1660*/  IMAD.X R28, RZ, RZ, R28, P4 ;  /* 0x000000ffff1c7224 */ /* 0x000fe400020e061c */
[----:B------:R-:W-:Y:S02]  /*1670*/  @!P6 SEL R27, R21, R14, P3 ;  /* 0x0000000e151be207 */ /* 0x000fe40001800000 */
[----:B------:R-:W-:-:S07]  /*1680*/  @!P6 SEL R35, R20, R15, P3 ;  /* 0x0000000f1423e207 */ /* 0x000fce0001800000 */
.L_x_17:
[----:B------:R-:W-:Y:S05]  /*1690*/  BSYNC.RECONVERGENT B2 ;  /* 0x0000000000027941 */ /* 0x000fea0003800200 */
.L_x_16:
[----:B------:R-:W-:Y:S05]  /*16a0*/  @!P0 BRA `(.L_x_10) ;  /* 0x0000000000688947 */ /* 0x000fea0003800000 */
[----:B------:R-:W-:-:S04]  /*16b0*/  LEA R12, P0, R29, R8, 0x3 ;  /* 0x000000081d0c7211 */ /* 0x000fc800078018ff */
[----:B------:R-:W-:-:S05]  /*16c0*/  LEA.HI.X R13, R29, R9, R28, 0x3, P0 ;  /* 0x000000091d0d7211 */ /* 0x000fca00000f1c1c */
[----:B------:R-:W2:Y:S01]  /*16d0*/  LDG.E.64 R14, desc[UR36][R12.64] ;  /* 0x000000240c0e7981 */ /* 0x000ea2000c1e1b00 */
[----:B------:R-:W-:Y:S01]  /*16e0*/  ISETP.NE.AND P3, PT, R7, 0x1, PT ;  /* 0x000000010700780c */ /* 0x000fe20003f65270 */
[----:B--2--5:R-:W-:-:S06]  /*16f0*/  DSETP.GT.AND P0, PT, R14, R10, PT ;  /* 0x0000000a0e00722a */ /* 0x024fcc0003f04000 */
[----:B------:R-:W-:Y:S02]  /*1700*/  FSEL R10, R14, R10, P0 ;  /* 0x0000000a0e0a7208 */ /* 0x000fe40000000000 */
[----:B------:R-:W-:Y:S02]  /*1710*/  FSEL R11, R15, R11, P0 ;  /* 0x0000000b0f0b7208 */ /* 0x000fe40000000000 */
[----:B------:R-:W-:Y:S02]  /*1720*/  SEL R27, R29, R27, P0 ;  /* 0x0000001b1d1b7207 */ /* 0x000fe40000000000 */
[----:B------:R-:W-:Y:S01]  /*1730*/  SEL R35, R28, R35, P0 ;  /* 0x000000231c237207 */ /* 0x000fe20000000000 */
[----:B------:R-:W-:Y:S06]  /*1740*/  @!P3 BRA `(.L_x_10) ;  /* 0x000000000040b947 */ /* 0x000fec0003800000 */
[----:B------:R-:W2:Y:S01]  /*1750*/  LDG.E.64 R14, desc[UR36][R12.64+0x8] ;  /* 0x000008240c0e7981 */ /* 0x000ea2000c1e1b00 */
[----:B------:R-:W-:Y:S02]  /*1760*/  ISETP.NE.AND P3, PT, R7, 0x2, PT ;  /* 0x000000020700780c */ /* 0x000fe40003f65270 */
[----:B------:R-:W-:-:S05]  /*1770*/  IADD3 R20, P4, PT, R29, 0x1, RZ ;  /* 0x000000011d147810 */ /* 0x000fca0007f9e0ff */
[----:B------:R-:W-:Y:S01]  /*1780*/  IMAD.X R24, RZ, RZ, R28, P4 ;  /* 0x000000ffff187224 */ /* 0x000fe200020e061c */
[----:B--2---:R-:W-:-:S06]  /*1790*/  DSETP.GT.AND P0, PT, R14, R10, PT ;  /* 0x0000000a0e00722a */ /* 0x004fcc0003f04000 */
[----:B------:R-:W-:Y:S02]  /*17a0*/  FSEL R10, R14, R10, P0 ;  /* 0x0000000a0e0a7208 */ /* 0x000fe40000000000 */
[----:B------:R-:W-:Y:S02]  /*17b0*/  FSEL R11, R15, R11, P0 ;  /* 0x0000000b0f0b7208 */ /* 0x000fe40000000000 */
[----:B------:R-:W-:Y:S02]  /*17c0*/  SEL R27, R20, R27, P0 ;  /* 0x0000001b141b7207 */ /* 0x000fe40000000000 */
[----:B------:R-:W-:Y:S01]  /*17d0*/  SEL R35, R24, R35, P0 ;  /* 0x0000002318237207 */ /* 0x000fe20000000000 */
[----:B------:R-:W-:Y:S06]  /*17e0*/  @!P3 BRA `(.L_x_10) ;  /* 0x000000000018b947 */ /* 0x000fec0003800000 */
[----:B------:R-:W2:Y:S02]  /*17f0*/  LDG.E.64 R12, desc[UR36][R12.64+0x10] ;  /* 0x000010240c0c7981 */ /* 0x000ea4000c1e1b00 */
[----:B--2---:R-:W-:-:S14]  /*1800*/  DSETP.GT.AND P0, PT, R12, R10, PT ;  /* 0x0000000a0c00722a */ /* 0x004fdc0003f04000 */
[----:B------:R-:W-:Y:S01]  /*1810*/  @P0 IADD3 R27, P3, PT, R29, 0x2, RZ ;  /* 0x000000021d1b0810 */ /* 0x000fe20007f7e0ff */
[----:B------:R-:W-:Y:S02]  /*1820*/  @P0 IMAD.MOV.U32 R10, RZ, RZ, R12 ;  /* 0x000000ffff0a0224 */ /* 0x000fe400078e000c */
[----:B------:R-:W-:Y:S02]  /*1830*/  @P0 IMAD.MOV.U32 R11, RZ, RZ, R13 ;  /* 0x000000ffff0b0224 */ /* 0x000fe400078e000d */
[----:B------:R-:W-:-:S08]  /*1840*/  @P0 IMAD.X R35, RZ, RZ, R28, P3 ;  /* 0x000000ffff230224 */ /* 0x000fd000018e061c */
.L_x_10:
[----:B------:R-:W-:Y:S05]  /*1850*/  BSYNC.RECONVERGENT B0 ;  /* 0x0000000000007941 */ /* 0x000fea0003800200 */
.L_x_9:
[----:B------:R-:W0:Y:S02]  /*1860*/  LDCU.64 UR4, c[0x0][0x390] ;  /* 0x00007200ff0477ac */ /* 0x000e240008000a00 */
[----:B0-----:R-:W-:-:S04]  /*1870*/  LEA R12, P0, R3, UR4, 0x3 ;  /* 0x00000004030c7c11 */ /* 0x001fc8000f8018ff */
[----:B------:R-:W-:-:S06]  /*1880*/  LEA.HI.X R13, R3, UR5, R6, 0x3, P0 ;  /* 0x00000005030d7c11 */ /* 0x000fcc00080f1c06 */
[----:B------:R-:W2:Y:S02]  /*1890*/  LDG.E.64 R12, desc[UR36][R12.64] ;  /* 0x000000240c0c7981 */ /* 0x000ea4000c1e1b00 */
[----:B--2--5:R-:W-:-:S14]  /*18a0*/  DSETP.GEU.AND P0, PT, R12, R10, PT ;  /* 0x0000000a0c00722a */ /* 0x024fdc0003f0e000 */
[C---:B------:R-:W-:Y:S02]  /*18b0*/  @!P0 LEA R10, P3, R27.reuse, R8, 0x3 ;  /* 0x000000081b0a8211 */ /* 0x040fe400078618ff */
[C---:B------:R-:W-:Y:S02]  /*18c0*/  @!P0 LEA R14, P4, R27.reuse, R4, 0x2 ;  /* 0x000000041b0e8211 */ /* 0x040fe400078810ff */
[C-C-:B------:R-:W-:Y:S02]  /*18d0*/  @!P0 LEA.HI.X R11, R27.reuse, R9, R35.reuse, 0x3, P3 ;  /* 0x000000091b0b8211 */ /* 0x140fe400018f1c23 */
[----:B------:R-:W-:-:S03]  /*18e0*/  @!P0 LEA.HI.X R15, R27, R5, R35, 0x2, P4 ;  /* 0x000000051b0f8211 */ /* 0x000fc600020f1423 */
[----:B------:R-:W-:Y:S04]  /*18f0*/  @!P0 STG.E.64 desc[UR36][R10.64], R12 ;  /* 0x0000000c0a008986 */ /* 0x000fe8000c101b24 */
[----:B------:R0:W-:Y:S02]  /*1900*/  @!P0 ST.E desc[UR36][R14.64], R3 ;  /* 0x000000030e008985 */ /* 0x0001e4000c101924 */
[----:B0-----:R-:W-:-:S05]  /*1910*/  IADD3 R3, P0, PT, R3, 0x1, RZ ;  /* 0x0000000103037810 */ /* 0x001fca0007f1e0ff */
[----:B------:R-:W-:Y:S01]  /*1920*/  IMAD.X R6, RZ, RZ, R6, P0 ;  /* 0x000000ffff067224 */ /* 0x000fe200000e0606 */
[----:B------:R-:W-:-:S04]  /*1930*/  ISETP.GE.U32.AND P0, PT, R3, R2, PT ;  /* 0x000000020300720c */ /* 0x000fc80003f06070 */
[----:B------:R-:W-:-:S13]  /*1940*/  ISETP.GE.AND.EX P0, PT, R6, R16, PT, P0 ;  /* 0x000000100600720c */ /* 0x000fda0003f06300 */
[----:B------:R-:W-:Y:S05]  /*1950*/  @!P0 BRA `(.L_x_18) ;  /* 0xffffffec00848947 */ /* 0x000fea000383ffff */
.L_x_8:
[----:B------:R-:W-:Y:S05]  /*1960*/  BSYNC.RECONVERGENT B1 ;  /* 0x0000000000017941 */ /* 0x000fea0003800200 */
.L_x_7:
[----:B------:R-:W-:Y:S01]  /*1970*/  ISETP.GE.AND P0, PT, R17, 0x1, PT ;  /* 0x000000011100780c */ /* 0x000fe20003f06270 */
[----:B------:R-:W-:-:S12]  /*1980*/  BSSY.RECONVERGENT B0, `(.L_x_19) ;  /* 0x0000111000007945 */ /* 0x000fd80003800200 */
[----:B------:R-:W-:Y:S05]  /*1990*/  @!P0 BRA `(.L_x_20) ;  /* 0x00000010003c8947 */ /* 0x000fea0003800000 */
[----:B------:R-:W0:Y:S02]  /*19a0*/  LDC R3, c[0x0][0x3a8] ;  /* 0x0000ea00ff037b82 */ /* 0x000e240000000800 */
[----:B0-----:R-:W-:-:S13]  /*19b0*/  ISETP.GE.AND P0, PT, R3, 0x1, PT ;  /* 0x000000010300780c */ /* 0x001fda0003f06270 */
[----:B------:R-:W-:Y:S05]  /*19c0*/  @!P0 BRA `(.L_x_21) ;  /* 0x0000000c00148947 */ /* 0x000fea0003800000 */
[C---:B------:R-:W-:Y:S01]  /*19d0*/  VIADD R0, R3.reuse, 0xffffffff ;  /* 0xffffffff03007836 */ /* 0x040fe20000000000 */
[C---:B------:R-:W-:Y:S01]  /*19e0*/  LOP3.LUT R2, R3.reuse, 0x7ffffff8, RZ, 0xc0, !PT ;  /* 0x7ffffff803027812 */ /* 0x040fe200078ec0ff */
[----:B------:R-:W-:Y:S02]  /*19f0*/  IMAD.MOV.U32 R6, RZ, RZ, R18 ;  /* 0x000000ffff067224 */ /* 0x000fe400078e0012 */
[----:B------:R-:W-:Y:S01]  /*1a00*/  IMAD.MOV.U32 R7, RZ, RZ, RZ ;  /* 0x000000ffff077224 */ /* 0x000fe200078e00ff */
[----:B------:R-:W-:Y:S01]  /*1a10*/  ISETP.GE.U32.AND P1, PT, R0, 0x7, PT ;  /* 0x000000070000780c */ /* 0x000fe20003f26070 */
[----:B------:R-:W-:Y:S01]  /*1a20*/  IMAD.MOV R8, RZ, RZ, -R2 ;  /* 0x000000ffff087224 */ /* 0x000fe200078e0a02 */
[C---:B------:R-:W-:Y:S02]  /*1a30*/  LOP3.LUT R0, R3.reuse, 0x7, RZ, 0xc0, !PT ;  /* 0x0000000703007812 */ /* 0x040fe400078ec0ff */
[----:B------:R-:W-:-:S09]  /*1a40*/  LOP3.LUT R3, R3, 0x3, RZ, 0xc0, !PT ;  /* 0x0000000303037812 */ /* 0x000fd200078ec0ff */
.L_x_28:
[----:B0-----:R-:W0:Y:S01]  /*1a50*/  LDC R10, c[0x0][0x3a8] ;  /* 0x0000ea00ff0a7b82 */ /* 0x001e220000000800 */
[----:B------:R-:W-:-:S04]  /*1a60*/  IADD3 R9, P0, PT, -R18, R6, RZ ;  /* 0x0000000612097210 */ /* 0x000fc80007f1e1ff */
[----:B---3--:R-:W-:Y:S02]  /*1a70*/  IADD3.X R11, PT, PT, R7, -0x1, RZ, P0, !PT ;  /* 0xffffffff070b7810 */ /* 0x008fe400007fe4ff */
[----:B------:R-:W-:-:S04]  /*1a80*/  LEA R12, P0, R9, R4, 0x2 ;  /* 0x00000004090c7211 */ /* 0x000fc800078010ff */
[----:B------:R-:W-:Y:S01]  /*1a90*/  LEA.HI.X R13, R9, R5, R11, 0x2, P0 ;  /* 0x00000005090d7211 */ /* 0x000fe200000f140b */
[----:B------:R-:W-:Y:S02]  /*1aa0*/  IMAD.MOV.U32 R11, RZ, RZ, RZ ;  /* 0x000000ffff0b7224 */ /* 0x000fe400078e00ff */
[-C--:B012---:R-:W-:Y:S02]  /*1ab0*/  IMAD R17, R7, R10.reuse, RZ ;  /* 0x0000000a07117224 */ /* 0x087fe400078e02ff */
[----:B------:R-:W-:-:S04]  /*1ac0*/  IMAD.WIDE.U32 R14, R6, R10, RZ ;  /* 0x0000000a060e7225 */ /* 0x000fc800078e00ff */
[----:B------:R-:W-:Y:S01]  /*1ad0*/  IMAD.IADD R9, R15, 0x1, R17 ;  /* 0x000000010f097824 */ /* 0x000fe200078e0211 */
[----:B------:R-:W-:Y:S06]  /*1ae0*/  @!P1 BRA `(.L_x_22) ;  /* 0x0000000400549947 */ /* 0x000fec0003800000 */
[----:B------:R-:W0:Y:S01]  /*1af0*/  LDC.64 R16, c[0x0][0x380] ;  /* 0x0000e000ff107b82 */ /* 0x000e220000000a00 */
[----:B------:R-:W1:Y:S01]  /*1b00*/  LDCU.64 UR4, c[0x0][0x3b8] ;  /* 0x00007700ff0477ac */ /* 0x000e620008000a00 */
[----:B------:R-:W-:Y:S01]  /*1b10*/  IMAD R11, R7, R10, R15 ;  /* 0x0000000a070b7224 */ /* 0x000fe200078e020f */
[----:B------:R-:W-:Y:S01]  /*1b20*/  BSSY.RECONVERGENT B1, `(.L_x_23) ;  /* 0x0000050000017945 */ /* 0x000fe20003800200 */
[----:B------:R-:W-:Y:S02]  /*1b30*/  IMAD.MOV.U32 R22, RZ, RZ, RZ ;  /* 0x000000ffff167224 */ /* 0x000fe400078e00ff */
[----:B------:R-:W-:Y:S01]  /*1b40*/  IMAD.MOV.U32 R28, RZ, RZ, R8 ;  /* 0x000000ffff1c7224 */ /* 0x000fe200078e0008 */
[----:B-1----:R-:W-:-:S04]  /*1b50*/  LEA R29, P0, R14, UR4, 0x3 ;  /* 0x000000040e1d7c11 */ /* 0x002fc8000f8018ff */
[----:B------:R-:W-:Y:S02]  /*1b60*/  IADD3 R29, P2, PT, R29, 0x20, RZ ;  /* 0x000000201d1d7810 */ /* 0x000fe40007f5e0ff */
[----:B0-----:R-:W-:Y:S02]  /*1b70*/  IADD3 R16, P3, PT, R16, 0x38, RZ ;  /* 0x0000003810107810 */ /* 0x001fe40007f7e0ff */
[----:B------:R-:W-:Y:S01]  /*1b80*/  LEA.HI.X R30, R14, UR5, R11, 0x3, P0 ;  /* 0x000000050e1e7c11 */ /* 0x000fe200080f1c0b */
[----:B------:R-:W-:Y:S02]  /*1b90*/  IMAD.MOV.U32 R11, RZ, RZ, RZ ;  /* 0x000000ffff0b7224 */ /* 0x000fe400078e00ff */
[----:B------:R-:W-:Y:S02]  /*1ba0*/  IMAD.X R17, RZ, RZ, R17, P3 ;  /* 0x000000ffff117224 */ /* 0x000fe400018e0611 */
[----:B------:R-:W-:-:S07]  /*1bb0*/  IMAD.X R30, RZ, RZ, R30, P2 ;  /* 0x000000ffff1e7224 */ /* 0x000fce00010e061e */
.L_x_24:
[----:B0-----:R-:W2:Y:S02]  /*1bc0*/  LD.E R20, desc[UR36][R12.64] ;  /* 0x000000240c147980 */ /* 0x001ea4000c101900 */
[----:B--2---:R-:W-:-:S04]  /*1bd0*/  IMAD R25, R20, R10, R11 ;  /* 0x0000000a14197224 */ /* 0x004fc800078e020b */
[----:B------:R-:W-:-:S06]  /*1be0*/  IMAD.WIDE R24, R25, 0x8, R16 ;  /* 0x0000000819187825 */ /* 0x000fcc00078e0210 */
[----:B------:R-:W2:Y:S01]  /*1bf0*/  LDG.E.64 R24, desc[UR36][R24.64+-0x38] ;  /* 0xffffc82418187981 */ /* 0x000ea2000c1e1b00 */
[----:B------:R-:W-:Y:S02]  /*1c00*/  IMAD.MOV.U32 R20, RZ, RZ, R29 ;  /* 0x000000ffff147224 */ /* 0x000fe400078e001d */
[----:B------:R-:W-:-:S05]  /*1c10*/  IMAD.MOV.U32 R21, RZ, RZ, R30 ;  /* 0x000000ffff157224 */ /* 0x000fca00078e001e */
[----:B--2---:R0:W-:Y:S04]  /*1c20*/  STG.E.64 desc[UR36][R20.64+-0x20], R24 ;  /* 0xffffe01814007986 */ /* 0x0041e8000c101b24 */
[----:B------:R-:W2:Y:S02]  /*1c30*/  LD.E R27, desc[UR36][R12.64] ;  /* 0x000000240c1b7980 */ /* 0x000ea4000c101900 */
[----:B--2---:R-:W-:-:S05]  /*1c40*/  IMAD R27, R27, R10, RZ ;  /* 0x0000000a1b1b7224 */ /* 0x004fca00078e02ff */
[----:B------:R-:W-:-:S04]  /*1c50*/  IADD3 R29, P0, PT, R27, R11, RZ ;  /* 0x0000000b1b1d7210 */ /* 0x000fc80007f1e0ff */
[----:B------:R-:W-:Y:S02]  /*1c60*/  LEA.HI.X.SX32 R27, R27, R22, 0x1, P0 ;  /* 0x000000161b1b7211 */ /* 0x000fe400000f0eff */
[----:B------:R-:W-:-:S04]  /*1c70*/  LEA R26, P0, R29, R16, 0x3 ;  /* 0x000000101d1a7211 */ /* 0x000fc800078018ff */
[----:B------:R-:W-:-:S06]  /*1c80*/  LEA.HI.X R27, R29, R17, R27, 0x3, P0 ;  /* 0x000000111d1b7211 */ /* 0x000fcc00000f1c1b */
[----:B------:R-:W2:Y:S04]  /*1c90*/  LDG.E.64 R26, desc[UR36][R26.64+-0x30] ;  /* 0xffffd0241a1a7981 */ /* 0x000ea8000c1e1b00 */
[----:B--2---:R1:W-:Y:S04]  /*1ca0*/  STG.E.64 desc[UR36][R20.64+-0x18], R26 ;  /* 0xffffe81a14007986 */ /* 0x0043e8000c101b24 */
[----:B------:R-:W2:Y:S02]  /*1cb0*/  LD.E R29, desc[UR36][R12.64] ;  /* 0x000000240c1d7980 */ /* 0x000ea4000c101900 */
[----:B--2---:R-:W-:-:S05]  /*1cc0*/  IMAD R29, R29, R10, RZ ;  /* 0x0000000a1d1d7224 */ /* 0x004fca00078e02ff */
[----:B0-----:R-:W-:-:S04]  /*1cd0*/  IADD3 R25, P0, PT, R29, R11, RZ ;  /* 0x0000000b1d197210 */ /* 0x001fc80007f1e0ff */
[----:B------:R-:W-:Y:S02]  /*1ce0*/  LEA.HI.X.SX32 R29, R29, R22, 0x1, P0 ;  /* 0x000000161d1d7211 */ /* 0x000fe400000f0eff */
[----:B------:R-:W-:-:S04]  /*1cf0*/  LEA R24, P0, R25, R16, 0x3 ;  /* 0x0000001019187211 */ /* 0x000fc800078018ff */
[----:B------:R-:W-:-:S06]  /*1d00*/  LEA.HI.X R25, R25, R17, R29, 0x3, P0 ;  /* 0x0000001119197211 */ /* 0x000fcc00000f1c1d */
[----:B------:R-:W2:Y:S04]  /*1d10*/  LDG.E.64 R24, desc[UR36][R24.64+-0x28] ;  /* 0xffffd82418187981 */ /* 0x000ea8000c1e1b00 */
[----:B--2---:R0:W-:Y:S04]  /*1d20*/  STG.E.64 desc[UR36][R20.64+-0x10], R24 ;  /* 0xfffff01814007986 */ /* 0x0041e8000c101b24 */
[----:B------:R-:W2:Y:S02]  /*1d30*/  LD.E R29, desc[UR36][R12.64] ;  /* 0x000000240c1d7980 */ /* 0x000ea4000c101900 */
[----:B--2---:R-:W-:-:S05]  /*1d40*/  IMAD R29, R29, R10, RZ ;  /* 0x0000000a1d1d7224 */ /* 0x004fca00078e02ff */
[----:B-1----:R-:W-:-:S04]  /*1d50*/  IADD3 R27, P0, PT, R29, R11, RZ ;  /* 0x0000000b1d1b7210 */ /* 0x002fc80007f1e0ff */
        /* <DEDUP_REMOVED lines=35> */
[----:B------:R-:W2:Y:S01]  /*1f90*/  LDG.E.64 R26, desc[UR36][R26.64] ;  /* 0x000000241a1a7981 */ /* 0x000ea2000c1e1b00 */
[----:B------:R-:W-:Y:S01]  /*1fa0*/  VIADD R28, R28, 0x8 ;  /* 0x000000081c1c7836 */ /* 0x000fe20000000000 */
[----:B------:R-:W-:Y:S02]  /*1fb0*/  IADD3 R29, P3, PT, R20, 0x40, RZ ;  /* 0x00000040141d7810 */ /* 0x000fe40007f7e0ff */
[----:B------:R-:W-:Y:S02]  /*1fc0*/  IADD3 R11, P2, PT, R11, 0x8, RZ ;  /* 0x000000080b0b7810 */ /* 0x000fe40007f5e0ff */
[----:B------:R-:W-:Y:S01]  /*1fd0*/  ISETP.NE.AND P0, PT, R28, RZ, PT ;  /* 0x000000ff1c00720c */ /* 0x000fe20003f05270 */
[----:B------:R-:W-:Y:S02]  /*1fe0*/  IMAD.X R30, RZ, RZ, R21, P3 ;  /* 0x000000ffff1e7224 */ /* 0x000fe400018e0615 */
[----:B------:R-:W-:Y:S01]  /*1ff0*/  IMAD.X R22, RZ, RZ, R22, P2 ;  /* 0x000000ffff167224 */ /* 0x000fe200010e0616 */
[----:B--2---:R0:W-:Y:S09]  /*2000*/  STG.E.64 desc[UR36][R20.64+0x18], R26 ;  /* 0x0000181a14007986 */ /* 0x0041f2000c101b24 */
[----:B------:R-:W-:Y:S05]  /*2010*/  @P0 BRA `(.L_x_24) ;  /* 0xfffffff800e80947 */ /* 0x000fea000383ffff */
[----:B------:R-:W-:Y:S05]  /*2020*/  BSYNC.RECONVERGENT B1 ;  /* 0x0000000000017941 */ /* 0x000fea0003800200 */
.L_x_23:
[----:B------:R-:W-:-:S07]  /*2030*/  IMAD.MOV.U32 R11, RZ, RZ, R2 ;  /* 0x000000ffff0b7224 */ /* 0x000fce00078e0002 */
.L_x_22:
[----:B------:R-:W-:-:S13]  /*2040*/  ISETP.NE.AND P0, PT, R0, RZ, PT ;  /* 0x000000ff0000720c */ /* 0x000fda0003f05270 */
[----:B------:R-:W-:Y:S05]  /*2050*/  @!P0 BRA `(.L_x_25) ;  /* 0x0000000400388947 */ /* 0x000fea0003800000 */
[----:B------:R-:W-:Y:S01]  /*2060*/  VIADD R16, R0, 0xffffffff ;  /* 0xffffffff00107836 */ /* 0x000fe20000000000 */
[----:B------:R-:W-:-:S04]  /*2070*/  ISETP.NE.AND P0, PT, R3, RZ, PT ;  /* 0x000000ff0300720c */ /* 0x000fc80003f05270 */
[----:B------:R-:W-:-:S13]  /*2080*/  ISETP.GE.U32.AND P2, PT, R16, 0x3, PT ;  /* 0x000000031000780c */ /* 0x000fda0003f46070 */
[----:B------:R-:W-:Y:S05]  /*2090*/  @!P2 BRA `(.L_x_26) ;  /* 0x000000000094a947 */ /* 0x000fea0003800000 */
[----:B------:R-:W2:Y:S01]  /*20a0*/  LD.E R16, desc[UR36][R12.64] ;  /* 0x000000240c107980 */ /* 0x000ea2000c101900 */
[----:B0-----:R-:W0:Y:S01]  /*20b0*/  LDC.64 R24, c[0x0][0x380] ;  /* 0x0000e000ff187b82 */ /* 0x001e220000000a00 */
[----:B------:R-:W1:Y:S01]  /*20c0*/  LDCU.64 UR4, c[0x0][0x3b8] ;  /* 0x00007700ff0477ac */ /* 0x000e620008000a00 */
[----:B--2---:R-:W-:-:S04]  /*20d0*/  IMAD R17, R16, R10, R11 ;  /* 0x0000000a10117224 */ /* 0x004fc800078e020b */
[----:B0-----:R-:W-:-:S06]  /*20e0*/  IMAD.WIDE R24, R17, 0x8, R24 ;  /* 0x0000000811187825 */ /* 0x001fcc00078e0218 */
[----:B------:R-:W2:Y:S01]  /*20f0*/  LDG.E.64 R24, desc[UR36][R24.64] ;  /* 0x0000002418187981 */ /* 0x000ea2000c1e1b00 */
[----:B------:R-:W-:-:S05]  /*2100*/  IADD3 R17, P2, PT, R11, R14, RZ ;  /* 0x0000000e0b117210 */ /* 0x000fca0007f5e0ff */
[----:B------:R-:W-:Y:S01]  /*2110*/  IMAD.X R20, RZ, RZ, R9, P2 ;  /* 0x000000ffff147224 */ /* 0x000fe200010e0609 */
[----:B-1----:R-:W-:-:S04]  /*2120*/  LEA R16, P2, R17, UR4, 0x3 ;  /* 0x0000000411107c11 */ /* 0x002fc8000f8418ff */
[----:B------:R-:W-:Y:S01]  /*2130*/  LEA.HI.X R17, R17, UR5, R20, 0x3, P2 ;  /* 0x0000000511117c11 */ /* 0x000fe200090f1c14 */
[----:B------:R-:W0:Y:S04]  /*2140*/  LDCU.64 UR4, c[0x0][0x380] ;  /* 0x00007000ff0477ac */ /* 0x000e280008000a00 */
[----:B--2---:R1:W-:Y:S04]  /*2150*/  STG.E.64 desc[UR36][R16.64], R24 ;  /* 0x0000001810007986 */ /* 0x0043e8000c101b24 */
[----:B------:R-:W2:Y:S02]  /*2160*/  LD.E R21, desc[UR36][R12.64] ;  /* 0x000000240c157980 */ /* 0x000ea4000c101900 */
[----:B--2---:R-:W-:-:S05]  /*2170*/  IMAD R20, R21, R10, RZ ;  /* 0x0000000a15147224 */ /* 0x004fca00078e02ff */
[----:B------:R-:W-:-:S04]  /*2180*/  IADD3 R21, P2, PT, R11, R20, RZ ;  /* 0x000000140b157210 */ /* 0x000fc80007f5e0ff */
[----:B------:R-:W-:Y:S02]  /*2190*/  LEA.HI.X.SX32 R22, R20, RZ, 0x1, P2 ;  /* 0x000000ff14167211 */ /* 0x000fe400010f0eff */
[----:B0-----:R-:W-:-:S04]  /*21a0*/  LEA R20, P2, R21, UR4, 0x3 ;  /* 0x0000000415147c11 */ /* 0x001fc8000f8418ff */
[----:B------:R-:W-:-:S06]  /*21b0*/  LEA.HI.X R21, R21, UR5, R22, 0x3, P2 ;  /* 0x0000000515157c11 */ /* 0x000fcc00090f1c16 */
[----:B------:R-:W2:Y:S04]  /*21c0*/  LDG.E.64 R20, desc[UR36][R20.64+0x8] ;  /* 0x0000082414147981 */ /* 0x000ea8000c1e1b00 */
[----:B--2---:R0:W-:Y:S04]  /*21d0*/  STG.E.64 desc[UR36][R16.64+0x8], R20 ;  /* 0x0000081410007986 */ /* 0x0041e8000c101b24 */
[----:B------:R-:W2:Y:S02]  /*21e0*/  LD.E R27, desc[UR36][R12.64] ;  /* 0x000000240c1b7980 */ /* 0x000ea4000c101900 */
[----:B--2---:R-:W-:-:S05]  /*21f0*/  IMAD R22, R27, R10, RZ ;  /* 0x0000000a1b167224 */ /* 0x004fca00078e02ff */
[----:B-1----:R-:W-:-:S04]  /*2200*/  IADD3 R25, P2, PT, R11, R22, RZ ;  /* 0x000000160b197210 */ /* 0x002fc80007f5e0ff */
[----:B------:R-:W-:Y:S02]  /*2210*/  LEA.HI.X.SX32 R22, R22, RZ, 0x1, P2 ;  /* 0x000000ff16167211 */ /* 0x000fe400010f0eff */
[----:B------:R-:W-:-:S04]  /*2220*/  LEA R24, P2, R25, UR4, 0x3 ;  /* 0x0000000419187c11 */ /* 0x000fc8000f8418ff */
[----:B------:R-:W-:-:S06]  /*2230*/  LEA.HI.X R25, R25, UR5, R22, 0x3, P2 ;  /* 0x0000000519197c11 */ /* 0x000fcc00090f1c16 */
[----:B------:R-:W2:Y:S04]  /*2240*/  LDG.E.64 R24, desc[UR36][R24.64+0x10] ;  /* 0x0000102418187981 */ /* 0x000ea8000c1e1b00 */
[----:B--2---:R1:W-:Y:S04]  /*2250*/  STG.E.64 desc[UR36][R16.64+0x10], R24 ;  /* 0x0000101810007986 */ /* 0x0043e8000c101b24 */
[----:B------:R-:W2:Y:S02]  /*2260*/  LD.E R27, desc[UR36][R12.64] ;  /* 0x000000240c1b7980 */ /* 0x000ea4000c101900 */
[----:B--2---:R-:W-:-:S05]  /*2270*/  IMAD R22, R27, R10, RZ ;  /* 0x0000000a1b167224 */ /* 0x004fca00078e02ff */
[----:B0-----:R-:W-:-:S04]  /*2280*/  IADD3 R21, P2, PT, R11, R22, RZ ;  /* 0x000000160b157210 */ /* 0x001fc80007f5e0ff */
[----:B------:R-:W-:Y:S02]  /*2290*/  LEA.HI.X.SX32 R22, R22, RZ, 0x1, P2 ;  /* 0x000000ff16167211 */ /* 0x000fe400010f0eff */
[----:B------:R-:W-:-:S04]  /*22a0*/  LEA R20, P2, R21, UR4, 0x3 ;  /* 0x0000000415147c11 */ /* 0x000fc8000f8418ff */
[----:B------:R-:W-:-:S06]  /*22b0*/  LEA.HI.X R21, R21, UR5, R22, 0x3, P2 ;  /* 0x0000000515157c11 */ /* 0x000fcc00090f1c16 */
[----:B------:R-:W2:Y:S01]  /*22c0*/  LDG.E.64 R20, desc[UR36][R20.64+0x18] ;  /* 0x0000182414147981 */ /* 0x000ea2000c1e1b00 */
[----:B------:R-:W-:-:S03]  /*22d0*/  VIADD R11, R11, 0x4 ;  /* 0x000000040b0b7836 */ /* 0x000fc60000000000 */
[----:B--2---:R1:W-:Y:S04]  /*22e0*/  STG.E.64 desc[UR36][R16.64+0x18], R20 ;  /* 0x0000181410007986 */ /* 0x0043e8000c101b24 */
.L_x_26:
[----:B------:R-:W-:Y:S05]  /*22f0*/  @!P0 BRA `(.L_x_25) ;  /* 0x0000000000908947 */ /* 0x000fea0003800000 */
[----:B------:R-:W-:Y:S02]  /*2300*/  ISETP.NE.AND P0, PT, R3, 0x1, PT ;  /* 0x000000010300780c */ /* 0x000fe40003f05270 */
[----:B------:R-:W-:-:S11]  /*2310*/  LOP3.LUT P2, RZ, R10, 0x1, RZ, 0xc0, !PT ;  /* 0x000000010aff7812 */ /* 0x000fd6000784c0ff */
[----:B------:R-:W-:Y:S05]  /*2320*/  @!P0 BRA `(.L_x_27) ;  /* 0x0000000000548947 */ /* 0x000fea0003800000 */
[----:B-1----:R-:W2:Y:S01]  /*2330*/  LD.E R16, desc[UR36][R12.64] ;  /* 0x000000240c107980 */ /* 0x002ea2000c101900 */
        /* <DEDUP_REMOVED lines=11> */
[----:B------:R-:W3:Y:S02]  /*23f0*/  LD.E R21, desc[UR36][R12.64] ;  /* 0x000000240c157980 */ /* 0x000ee4000c101900 */
[----:B---3--:R-:W-:-:S05]  /*2400*/  IMAD R20, R21, R10, RZ ;  /* 0x0000000a15147224 */ /* 0x008fca00078e02ff */
[----:B------:R-:W-:-:S04]  /*2410*/  IADD3 R21, P0, PT, R11, R20, RZ ;  /* 0x000000140b157210 */ /* 0x000fc80007f1e0ff */
[----:B------:R-:W-:Y:S02]  /*2420*/  LEA.HI.X.SX32 R22, R20, RZ, 0x1, P0 ;  /* 0x000000ff14167211 */ /* 0x000fe400000f0eff */
[----:B0-----:R-:W-:-:S04]  /*2430*/  LEA R20, P0, R21, UR4, 0x3 ;  /* 0x0000000415147c11 */ /* 0x001fc8000f8018ff */
[----:B------:R-:W-:-:S06]  /*2440*/  LEA.HI.X R21, R21, UR5, R22, 0x3, P0 ;  /* 0x0000000515157c11 */ /* 0x000fcc00080f1c16 */
[----:B------:R-:W3:Y:S01]  /*2450*/  LDG.E.64 R20, desc[UR36][R20.64+0x8] ;  /* 0x0000082414147981 */ /* 0x000ee2000c1e1b00 */
[----:B------:R-:W-:-:S03]  /*2460*/  VIADD R11, R11, 0x2 ;  /* 0x000000020b0b7836 */ /* 0x000fc60000000000 */
[----:B---3--:R2:W-:Y:S04]  /*2470*/  STG.E.64 desc[UR36][R16.64+0x8], R20 ;  /* 0x0000081410007986 */ /* 0x0085e8000c101b24 */
.L_x_27:
[----:B------:R-:W-:Y:S05]  /*2480*/  @!P2 BRA `(.L_x_25) ;  /* 0x00000000002ca947 */ /* 0x000fea0003800000 */
[----:B------:R-:W3:Y:S01]  /*2490*/  LD.E R15, desc[UR36][R12.64] ;  /* 0x000000240c0f7980 */ /* 0x000ee2000c101900 */
[----:B-12---:R-:W1:Y:S01]  /*24a0*/  LDC.64 R16, c[0x0][0x380] ;  /* 0x0000e000ff107b82 */ /* 0x006e620000000a00 */
[----:B------:R-:W2:Y:S01]  /*24b0*/  LDCU.64 UR4, c[0x0][0x3b8] ;  /* 0x00007700ff0477ac */ /* 0x000ea20008000a00 */
[----:B------:R-:W-:Y:S01]  /*24c0*/  IADD3 R14, P0, PT, R11, R14, RZ ;  /* 0x0000000e0b0e7210 */ /* 0x000fe20007f1e0ff */
[----:B---3--:R-:W-:-:S04]  /*24d0*/  IMAD R15, R15, R10, R11 ;  /* 0x0000000a0f0f7224 */ /* 0x008fc800078e020b */
[----:B-1----:R-:W-:-:S06]  /*24e0*/  IMAD.WIDE R16, R15, 0x8, R16 ;  /* 0x000000080f107825 */ /* 0x002fcc00078e0210 */
[----:B------:R-:W3:Y:S01]  /*24f0*/  LDG.E.64 R16, desc[UR36][R16.64] ;  /* 0x0000002410107981 */ /* 0x000ee2000c1e1b00 */
[----:B------:R-:W-:Y:S01]  /*2500*/  IMAD.X R9, RZ, RZ, R9, P0 ;  /* 0x000000ffff097224 */ /* 0x000fe200000e0609 */
[----:B--2---:R-:W-:-:S04]  /*2510*/  LEA R10, P0, R14, UR4, 0x3 ;  /* 0x000000040e0a7c11 */ /* 0x004fc8000f8018ff */
[----:B------:R-:W-:-:S05]  /*2520*/  LEA.HI.X R11, R14, UR5, R9, 0x3, P0 ;  /* 0x000000050e0b7c11 */ /* 0x000fca00080f1c09 */
[----:B---3--:R3:W-:Y:S04]  /*2530*/  STG.E.64 desc[UR36][R10.64], R16 ;  /* 0x000000100a007986 */ /* 0x0087e8000c101b24 */
.L_x_25:
[----:B------:R-:W4:Y:S01]  /*2540*/  LD.E R13, desc[UR36][R12.64] ;  /* 0x000000240c0d7980 */ /* 0x000f22000c101900 */
[----:B---3--:R-:W4:Y:S01]  /*2550*/  LDC.64 R10, c[0x0][0x388] ;  /* 0x0000e200ff0a7b82 */ /* 0x008f220000000a00 */
[----:B------:R-:W3:Y:S01]  /*2560*/  LDCU.64 UR4, c[0x0][0x3c0] ;  /* 0x00007800ff0477ac */ /* 0x000ee20008000a00 */
[----:B----4-:R-:W-:-:S06]  /*2570*/  IMAD.WIDE R10, R13, 0x4, R10 ;  /* 0x000000040d0a7825 */ /* 0x010fcc00078e020a */
[----:B------:R-:W4:Y:S01]  /*2580*/  LDG.E R11, desc[UR36][R10.64] ;  /* 0x000000240a0b7981 */ /* 0x000f22000c1e1900 */
[----:B---3--:R-:W-:-:S04]  /*2590*/  LEA R14, P0, R6, UR4, 0x2 ;  /* 0x00000004060e7c11 */ /* 0x008fc8000f8010ff */
[C---:B------:R-:W-:Y:S02]  /*25a0*/  LEA.HI.X R15, R6.reuse, UR5, R7, 0x2, P0 ;  /* 0x00000005060f7c11 */ /* 0x040fe400080f1407 */
[----:B------:R-:W-:-:S05]  /*25b0*/  IADD3 R6, P0, PT, R6, 0x1, RZ ;  /* 0x0000000106067810 */ /* 0x000fca0007f1e0ff */
[----:B------:R-:W-:Y:S01]  /*25c0*/  IMAD.X R7, RZ, RZ, R7, P0 ;  /* 0x000000ffff077224 */ /* 0x000fe200000e0607 */
[----:B------:R-:W-:-:S04]  /*25d0*/  ISETP.GE.U32.AND P0, PT, R6, R19, PT ;  /* 0x000000130600720c */ /* 0x000fc80003f06070 */
[----:B------:R-:W-:Y:S01]  /*25e0*/  ISETP.GE.AND.EX P0, PT, R7, R23, PT, P0 ;  /* 0x000000170700720c */ /* 0x000fe20003f06300 */
[----:B----4-:R3:W-:-:S12]  /*25f0*/  STG.E desc[UR36][R14.64], R11 ;  /* 0x0000000b0e007986 */ /* 0x0107d8000c101924 */
[----:B------:R-:W-:Y:S05]  /*2600*/  @!P0 BRA `(.L_x_28) ;  /* 0xfffffff400108947 */ /* 0x000fea000383ffff */
[----:B------:R-:W-:Y:S05]  /*2610*/  BRA `(.L_x_20) ;  /* 0x00000004001c7947 */ /* 0x000fea0003800000 */
.L_x_21:
[----:B------:R-:W-:Y:S01]  /*2620*/  IADD3 R0, P1, PT, R18, 0x1, RZ ;  /* 0x0000000112007810 */ /* 0x000fe20007f3e0ff */
[----:B------:R-:W0:Y:S01]  /*2630*/  LDC.64 R2, c[0x0][0x388] ;  /* 0x0000e200ff027b82 */ /* 0x000e220000000a00 */
[----:B------:R-:W-:Y:S02]  /*2640*/  BSSY.RECONVERGENT B1, `(.L_x_29) ;  /* 0x0000027000017945 */ /* 0x000fe40003800200 */
[----:B------:R-:W-:Y:S01]  /*2650*/  ISETP.GT.U32.AND P0, PT, R19, R0, PT ;  /* 0x000000001300720c */ /* 0x000fe20003f04070 */
[----:B------:R-:W-:-:S05]  /*2660*/  IMAD.X R6, RZ, RZ, RZ, P1 ;  /* 0x000000ffff067224 */ /* 0x000fca00008e06ff */
[----:B------:R-:W-:-:S04]  /*2670*/  ISETP.GT.AND.EX P0, PT, R23, R6, PT, P0 ;  /* 0x000000061700720c */ /* 0x000fc80003f04300 */
[----:B------:R-:W-:Y:S02]  /*2680*/  SEL R7, R19, R0, P0 ;  /* 0x0000000013077207 */ /* 0x000fe40000000000 */
[----:B------:R-:W-:Y:S02]  /*2690*/  SEL R6, R23, R6, P0 ;  /* 0x0000000617067207 */ /* 0x000fe40000000000 */
[----:B------:R-:W-:Y:S01]  /*26a0*/  IADD3 R0, P2, PT, R18, -R7, RZ ;  /* 0x8000000712007210 */ /* 0x000fe20007f5e0ff */
[--C-:B------:R-:W-:Y:S02]  /*26b0*/  IMAD.IADD R21, R7, 0x1, -R18.reuse ;  /* 0x0000000107157824 */ /* 0x100fe400078e0a12 */
[----:B------:R-:W-:Y:S01]  /*26c0*/  IMAD.MOV.U32 R7, RZ, RZ, R18 ;  /* 0x000000ffff077224 */ /* 0x000fe200078e0012 */
[----:B------:R-:W-:Y:S01]  /*26d0*/  ISETP.GT.U32.AND P0, PT, R0, -0x4, PT ;  /* 0xfffffffc0000780c */ /* 0x000fe20003f04070 */
[----:B------:R-:W-:Y:S01]  /*26e0*/  IMAD.X R0, RZ, RZ, ~R6, P2 ;  /* 0x000000ffff007224 */ /* 0x000fe200010e0e06 */
[----:B------:R-:W-:-:S04]  /*26f0*/  LOP3.LUT R21, R21, 0x3, RZ, 0xc0, !PT ;  /* 0x0000000315157812 */ /* 0x000fc800078ec0ff */
[----:B------:R-:W-:Y:S02]  /*2700*/  ISETP.NE.U32.AND P1, PT, R21, RZ, PT ;  /* 0x000000ff1500720c */ /* 0x000fe40003f25070 */
[----:B------:R-:W-:Y:S01]  /*2710*/  ISETP.GT.U32.AND.EX P0, PT, R0, -0x1, PT, P0 ;  /* 0xffffffff0000780c */ /* 0x000fe20003f04100 */
[----:B------:R-:W-:Y:S01]  /*2720*/  IMAD.MOV.U32 R0, RZ, RZ, RZ ;  /* 0x000000ffff007224 */ /* 0x000fe200078e00ff */
[----:B------:R-:W-:-:S13]  /*2730*/  ISETP.NE.AND.EX P1, PT, RZ, RZ, PT, P1 ;  /* 0x000000ffff00720c */ /* 0x000fda0003f25310 */
[----:B------:R-:W-:Y:S05]  /*2740*/  @!P1 BRA `(.L_x_30) ;  /* 0x0000000000589947 */ /* 0x000fea0003800000 */
[----:B------:R-:W1:Y:S01]  /*2750*/  LDC.64 R14, c[0x0][0x388] ;  /* 0x0000e200ff0e7b82 */ /* 0x000e620000000a00 */
[----:B------:R-:W-:Y:S01]  /*2760*/  CS2R R16, SRZ ;  /* 0x0000000000107805 */ /* 0x000fe2000001ff00 */
[----:B------:R-:W-:Y:S02]  /*2770*/  IMAD.MOV.U32 R7, RZ, RZ, R18 ;  /* 0x000000ffff077224 */ /* 0x000fe400078e0012 */
[----:B------:R-:W-:-:S07]  /*2780*/  IMAD.MOV.U32 R0, RZ, RZ, RZ ;  /* 0x000000ffff007224 */ /* 0x000fce00078e00ff */
.L_x_31:
[----:B--2---:R-:W-:Y:S01]  /*2790*/  IADD3 R9, P1, PT, -R18, R7, RZ ;  /* 0x0000000712097210 */ /* 0x004fe20007f3e1ff */
[----:B------:R-:W2:Y:S03]  /*27a0*/  LDCU.64 UR4, c[0x0][0x3c0] ;  /* 0x00007800ff0477ac */ /* 0x000ea60008000a00 */
[----:B------:R-:W-:Y:S02]  /*27b0*/  IADD3.X R6, PT, PT, R0, -0x1, RZ, P1, !PT ;  /* 0xffffffff00067810 */ /* 0x000fe40000ffe4ff */
[----:B------:R-:W-:-:S04]  /*27c0*/  LEA R10, P1, R9, R4, 0x2 ;  /* 0x00000004090a7211 */ /* 0x000fc800078210ff */
[----:B------:R-:W-:-:S05]  /*27d0*/  LEA.HI.X R11, R9, R5, R6, 0x2, P1 ;  /* 0x00000005090b7211 */ /* 0x000fca00008f1406 */
[----:B------:R-:W1:Y:S01]  /*27e0*/  LD.E R9, desc[UR36][R10.64] ;  /* 0x000000240a097980 */ /* 0x000e62000c101900 */
[----:B--2---:R-:W-:Y:S01]  /*27f0*/  LEA R12, P1, R7, UR4, 0x2 ;  /* 0x00000004070c7c11 */ /* 0x004fe2000f8210ff */
[----:B-1----:R-:W-:-:S06]  /*2800*/  IMAD.WIDE R8, R9, 0x4, R14 ;  /* 0x0000000409087825 */ /* 0x002fcc00078e020e */
[----:B------:R-:W2:Y:S01]  /*2810*/  LDG.E R9, desc[UR36][R8.64] ;  /* 0x0000002408097981 */ /* 0x000ea2000c1e1900 */
[C---:B------:R-:W-:Y:S02]  /*2820*/  LEA.HI.X R13, R7.reuse, UR5, R0, 0x2, P1 ;  /* 0x00000005070d7c11 */ /* 0x040fe400088f1400 */
[----:B------:R-:W-:Y:S02]  /*2830*/  IADD3 R16, P1, PT, R16, 0x1, RZ ;  /* 0x0000000110107810 */ /* 0x000fe40007f3e0ff */
[----:B------:R-:W-:-:S03]  /*2840*/  IADD3 R7, P2, PT, R7, 0x1, RZ ;  /* 0x0000000107077810 */ /* 0x000fc60007f5e0ff */
[----:B------:R-:W-:Y:S01]  /*2850*/  IMAD.X R17, RZ, RZ, R17, P1 ;  /* 0x000000ffff117224 */ /* 0x000fe200008e0611 */
[----:B------:R-:W-:Y:S01]  /*2860*/  ISETP.NE.U32.AND P1, PT, R16, R21, PT ;  /* 0x000000151000720c */ /* 0x000fe20003f25070 */
[----:B------:R-:W-:-:S03]  /*2870*/  IMAD.X R0, RZ, RZ, R0, P2 ;  /* 0x000000ffff007224 */ /* 0x000fc600010e0600 */
[----:B------:R-:W-:Y:S01]  /*2880*/  ISETP.NE.AND.EX P1, PT, R17, RZ, PT, P1 ;  /* 0x000000ff1100720c */ /* 0x000fe20003f25310 */
[----:B--2---:R2:W-:-:S12]  /*2890*/  STG.E desc[UR36][R12.64], R9 ;  /* 0x000000090c007986 */ /* 0x0045d8000c101924 */
[----:B------:R-:W-:Y:S05]  /*28a0*/  @P1 BRA `(.L_x_31) ;  /* 0xfffffffc00b81947 */ /* 0x000fea000383ffff */
.L_x_30:
[----:B------:R-:W-:Y:S05]  /*28b0*/  BSYNC.RECONVERGENT B1 ;  /* 0x0000000000017941 */ /* 0x000fea0003800200 */
.L_x_29:
[----:B------:R-:W-:Y:S05]  /*28c0*/  @P0 BRA `(.L_x_20) ;  /* 0x0000000000700947 */ /* 0x000fea0003800000 */
.L_x_32:
[----:B-12---:R-:W-:Y:S01]  /*28d0*/  IADD3 R9, P0, PT, -R18, R7, RZ ;  /* 0x0000000712097210 */ /* 0x006fe20007f1e1ff */
[----:B------:R-:W1:Y:S03]  /*28e0*/  LDCU.64 UR4, c[0x0][0x3c0] ;  /* 0x00007800ff0477ac */ /* 0x000e660008000a00 */
[----:B------:R-:W-:Y:S02]  /*28f0*/  IADD3.X R6, PT, PT, R0, -0x1, RZ, P0, !PT ;  /* 0xffffffff00067810 */ /* 0x000fe400007fe4ff */
[----:B------:R-:W-:-:S04]  /*2900*/  LEA R10, P0, R9, R4, 0x2 ;  /* 0x00000004090a7211 */ /* 0x000fc800078010ff */
[----:B------:R-:W-:-:S05]  /*2910*/  LEA.HI.X R11, R9, R5, R6, 0x2, P0 ;  /* 0x00000005090b7211 */ /* 0x000fca00000f1406 */
[----:B------:R-:W0:Y:S01]  /*2920*/  LD.E R13, desc[UR36][R10.64] ;  /* 0x000000240a0d7980 */ /* 0x000e22000c101900 */
[----:B-1----:R-:W-:Y:S01]  /*2930*/  LEA R8, P0, R7, UR4, 0x2 ;  /* 0x0000000407087c11 */ /* 0x002fe2000f8010ff */
[----:B0-----:R-:W-:-:S05]  /*2940*/  IMAD.WIDE R12, R13, 0x4, R2 ;  /* 0x000000040d0c7825 */ /* 0x001fca00078e0202 */
[----:B------:R-:W2:Y:S01]  /*2950*/  LDG.E R21, desc[UR36][R12.64] ;  /* 0x000000240c157981 */ /* 0x000ea2000c1e1900 */
[----:B------:R-:W-:-:S05]  /*2960*/  LEA.HI.X R9, R7, UR5, R0, 0x2, P0 ;  /* 0x0000000507097c11 */ /* 0x000fca00080f1400 */
[----:B--2---:R1:W-:Y:S04]  /*2970*/  STG.E desc[UR36][R8.64], R21 ;  /* 0x0000001508007986 */ /* 0x0043e8000c101924 */
[----:B------:R-:W2:Y:S02]  /*2980*/  LD.E R15, desc[UR36][R10.64+0x4] ;  /* 0x000004240a0f7980 */ /* 0x000ea4000c101900 */
[----:B--2---:R-:W-:-:S06]  /*2990*/  IMAD.WIDE R14, R15, 0x4, R2 ;  /* 0x000000040f0e7825 */ /* 0x004fcc00078e0202 */
[----:B------:R-:W2:Y:S04]  /*29a0*/  LDG.E R15, desc[UR36][R14.64] ;  /* 0x000000240e0f7981 */ /* 0x000ea8000c1e1900 */
[----:B--2---:R1:W-:Y:S04]  /*29b0*/  STG.E desc[UR36][R8.64+0x4], R15 ;  /* 0x0000040f08007986 */ /* 0x0043e8000c101924 */
[----:B------:R-:W2:Y:S02]  /*29c0*/  LD.E R17, desc[UR36][R10.64+0x8] ;  /* 0x000008240a117980 */ /* 0x000ea4000c101900 */
[----:B--2---:R-:W-:-:S06]  /*29d0*/  IMAD.WIDE R16, R17, 0x4, R2 ;  /* 0x0000000411107825 */ /* 0x004fcc00078e0202 */
[----:B------:R-:W2:Y:S04]  /*29e0*/  LDG.E R17, desc[UR36][R16.64] ;  /* 0x0000002410117981 */ /* 0x000ea8000c1e1900 */
[----:B--2---:R1:W-:Y:S04]  /*29f0*/  STG.E desc[UR36][R8.64+0x8], R17 ;  /* 0x0000081108007986 */ /* 0x0043e8000c101924 */
[----:B------:R-:W2:Y:S02]  /*2a00*/  LD.E R13, desc[UR36][R10.64+0xc] ;  /* 0x00000c240a0d7980 */ /* 0x000ea4000c101900 */
[----:B--2---:R-:W-:-:S06]  /*2a10*/  IMAD.WIDE R12, R13, 0x4, R2 ;  /* 0x000000040d0c7825 */ /* 0x004fcc00078e0202 */
[----:B------:R-:W2:Y:S01]  /*2a20*/  LDG.E R13, desc[UR36][R12.64] ;  /* 0x000000240c0d7981 */ /* 0x000ea2000c1e1900 */
[----:B------:R-:W-:-:S05]  /*2a30*/  IADD3 R7, P0, PT, R7, 0x4, RZ ;  /* 0x0000000407077810 */ /* 0x000fca0007f1e0ff */
[----:B------:R-:W-:Y:S01]  /*2a40*/  IMAD.X R0, RZ, RZ, R0, P0 ;  /* 0x000000ffff007224 */ /* 0x000fe200000e0600 */
[----:B------:R-:W-:-:S04]  /*2a50*/  ISETP.GE.U32.AND P0, PT, R7, R19, PT ;  /* 0x000000130700720c */ /* 0x000fc80003f06070 */
[----:B------:R-:W-:Y:S01]  /*2a60*/  ISETP.GE.AND.EX P0, PT, R0, R23, PT, P0 ;  /* 0x000000170000720c */ /* 0x000fe20003f06300 */
[----:B--2---:R1:W-:-:S12]  /*2a70*/  STG.E desc[UR36][R8.64+0xc], R13 ;  /* 0x00000c0d08007986 */ /* 0x0043d8000c101924 */
[----:B------:R-:W-:Y:S05]  /*2a80*/  @!P0 BRA `(.L_x_32) ;  /* 0xfffffffc00908947 */ /* 0x000fea000383ffff */
.L_x_20:
[----:B------:R-:W-:Y:S05]  /*2a90*/  BSYNC.RECONVERGENT B0 ;  /* 0x0000000000007941 */ /* 0x000fea0003800200 */
.L_x_19:
[----:B------:R-:W-:-:S04]  /*2aa0*/  MOV R0, 0x8 ;  /* 0x0000000800007802 */ /* 0x000fc80000000f00 */
[----:B0-----:R0:W4:Y:S03]  /*2ab0*/  LDC.64 R2, c[0x4][R0] ;  /* 0x0100000000027b82 */ /* 0x0011260000000a00 */
[----:B-12---:R-:W-:-:S07]  /*2ac0*/  LEPC R20, `(.L_x_33) ;  /* 0x000000001014794e */ /* 0x006fce0000000000 */
[----:B0--34-:R-:W-:Y:S05]  /*2ad0*/  CALL.ABS.NOINC R2 ;  /* 0x0000000002007343 */ /* 0x019fea0003c00000 */
.L_x_33:
[----:B------:R-:W-:Y:S05]  /*2ae0*/  EXIT ;  /* 0x000000000000794d */ /* 0x000fea0003800000 */
.L_x_34:
[----:B------:R-:W-:-:S00]  /*2af0*/  BRA `(.L_x_34) ;  /* 0xfffffffc00fc7947 */ /* 0x000fc0000383ffff */
[----:B------:R-:W-:-:S00]  /*2b00*/  NOP ;  /* 0x0000000000007918 */ /* 0x000fc00000000000 */
[----:B------:R-:W-:-:S00]  /*2b10*/  NOP ;  /* 0x0000000000007918 */ /* 0x000fc00000000000 */
[----:B------:R-:W-:-:S00]  /*2b20*/  NOP ;  /* 0x0000000000007918 */ /* 0x000fc00000000000 */
[----:B------:R-:W-:-:S00]  /*2b30*/  NOP ;  /* 0x0000000000007918 */ /* 0x000fc00000000000 */
[----:B------:R-:W-:-:S00]  /*2b40*/  NOP ;  /* 0x0000000000007918 */ /* 0x000fc00000000000 */
[----:B------:R-:W-:-:S00]  /*2b50*/  NOP ;  /* 0x0000000000007918 */ /* 0x000fc00000000000 */
[----:B------:R-:W-:-:S00]  /*2b60*/  NOP ;  /* 0x0000000000007918 */ /* 0x000fc00000000000 */
[----:B------:R-:W-:-:S00]  /*2b70*/  NOP ;  /* 0x0000000000007918 */ /* 0x000fc00000000000 */
.L_x_50:


//--------------------- .text._Z13calcDistancesPdS_S_xi --------------------------
	.section	.text._Z13calcDistancesPdS_S_xi,"ax",@progbits
	.align	128
        .global         _Z13calcDistancesPdS_S_xi
        .type           _Z13calcDistancesPdS_S_xi,@function
        .size           _Z13calcDistancesPdS_S_xi,(.L_x_49 - _Z13calcDistancesPdS_S_xi)
        .other          _Z13calcDistancesPdS_S_xi,@"STO_CUDA_ENTRY STV_DEFAULT"
_Z13calcDistancesPdS_S_xi:
.text._Z13calcDistancesPdS_S_xi:
[----:B------:R-:W-:Y:S01]  /*0000*/  LDC R1, c[0x0][0x37c] ;  /* 0x0000df00ff017b82 */ /* 0x000fe20000000800 */
[----:B------:R-:W0:Y:S07]  /*0010*/  S2R R2, SR_TID.X ;  /* 0x0000000000027919 */ /* 0x000e2e0000002100 */
[----:B------:R-:W0:Y:S01]  /*0020*/  S2UR UR4, SR_CTAID.X ;  /* 0x00000000000479c3 */ /* 0x000e220000002500 */
[----:B------:R-:W1:Y:S07]  /*0030*/  LDCU.64 UR6, c[0x0][0x398] ;  /* 0x00007300ff0677ac */ /* 0x000e6e0008000a00 */
[----:B------:R-:W0:Y:S02]  /*0040*/  LDC R5, c[0x0][0x360] ;  /* 0x0000d800ff057b82 */ /* 0x000e240000000800 */
[----:B0-----:R-:W-:-:S05]  /*0050*/  IMAD R2, R5, UR4, R2 ;  /* 0x0000000405027c24 */ /* 0x001fca000f8e0202 */
[----:B-1----:R-:W-:Y:S02]  /*0060*/  ISETP.GE.U32.AND P0, PT, R2, UR6, PT ;  /* 0x0000000602007c0c */ /* 0x002fe4000bf06070 */
[----:B------:R-:W-:-:S04]  /*0070*/  SHF.R.S32.HI R0, RZ, 0x1f, R2 ;  /* 0x0000001fff007819 */ /* 0x000fc80000011402 */
[----:B------:R-:W-:-:S13]  /*0080*/  ISETP.GE.AND.EX P0, PT, R0, UR7, PT, P0 ;  /* 0x0000000700007c0c */ /* 0x000fda000bf06300 */
[----:B------:R-:W-:Y:S05]  /*0090*/  @P0 EXIT ;  /* 0x000000000000094d */ /* 0x000fea0003800000 */
[----:B------:R-:W0:Y:S01]  /*00a0*/  LDCU UR4, c[0x0][0x3a0] ;  /* 0x00007400ff0477ac */ /* 0x000e220008000800 */
[----:B------:R-:W-:Y:S01]  /*00b0*/  IMAD.MOV.U32 R3, RZ, RZ, R2 ;  /* 0x000000ffff037224 */ /* 0x000fe200078e0002 */
[----:B------:R-:W1:Y:S01]  /*00c0*/  LDCU UR5, c[0x0][0x370] ;  /* 0x00006e00ff0577ac */ /* 0x000e620008000800 */
[----:B------:R-:W2:Y:S01]  /*00d0*/  LDCU.64 UR10, c[0x0][0x358] ;  /* 0x00006b00ff0a77ac */ /* 0x000ea20008000a00 */
[----:B------:R-:W3:Y:S01]  /*00e0*/  LDCU.64 UR8, c[0x0][0x390] ;  /* 0x00007200ff0877ac */ /* 0x000ee20008000a00 */
[----:B0-----:R-:W-:Y:S01]  /*00f0*/  UISETP.GT.AND UP0, UPT, UR4, URZ, UPT ;  /* 0x000000ff0400728c */ /* 0x001fe2000bf04270 */
[----:B-1----:R-:W-:-:S08]  /*0100*/  IMAD R5, R5, UR5, RZ ;  /* 0x0000000505057c24 */ /* 0x002fd0000f8e02ff */
[----:B--23--:R-:W-:Y:S05]  /*0110*/  BRA.U UP0, `(.L_x_35) ;  /* 0x0000000100287547 */ /* 0x00cfea000b800000 */
.L_x_36:
[----:B------:R-:W-:-:S04]  /*0120*/  LEA R6, P0, R3, UR8, 0x3 ;  /* 0x0000000803067c11 */ /* 0x000fc8000f8018ff */
[----:B------:R-:W-:Y:S01]  /*0130*/  LEA.HI.X R7, R3, UR9, R0, 0x3, P0 ;  /* 0x0000000903077c11 */ /* 0x000fe200080f1c00 */
[----:B------:R-:W-:-:S04]  /*0140*/  IMAD.IADD R3, R5, 0x1, R2 ;  /* 0x0000000105037824 */ /* 0x000fc800078e0202 */
[----:B------:R0:W-:Y:S01]  /*0150*/  STG.E.64 desc[UR10][R6.64], RZ ;  /* 0x000000ff06007986 */ /* 0x0001e2000c101b0a */
[----:B------:R-:W-:Y:S01]  /*0160*/  ISETP.GE.U32.AND P0, PT, R3, UR6, PT ;  /* 0x0000000603007c0c */ /* 0x000fe2000bf06070 */
[--C-:B------:R-:W-:Y:S01]  /*0170*/  IMAD.MOV.U32 R2, RZ, RZ, R3.reuse ;  /* 0x000000ffff027224 */ /* 0x100fe200078e0003 */
[----:B------:R-:W-:-:S04]  /*0180*/  SHF.R.S32.HI R0, RZ, 0x1f, R3 ;  /* 0x0000001fff007819 */ /* 0x000fc80000011403 */
[----:B------:R-:W-:-:S13]  /*0190*/  ISETP.GE.AND.EX P0, PT, R0, UR7, PT, P0 ;  /* 0x0000000700007c0c */ /* 0x000fda000bf06300 */
[----:B0-----:R-:W-:Y:S05]  /*01a0*/  @!P0 BRA `(.L_x_36) ;  /* 0xfffffffc00dc8947 */ /* 0x001fea000383ffff */
[----:B------:R-:W-:Y:S05]  /*01b0*/  EXIT ;  /* 0x000000000000794d */ /* 0x000fea0003800000 */
.L_x_35:
[----:B------:R-:W0:Y:S01]  /*01c0*/  LDCU.64 UR6, c[0x0][0x388] ;  /* 0x00007100ff0677ac */ /* 0x000e220008000a00 */
[----:B------:R-:W-:Y:S02]  /*01d0*/  ULOP3.LUT UR8, UR4, 0x7ffffff8, URZ, 0xc0, !UPT ;  /* 0x7ffffff804087892 */ /* 0x000fe4000f8ec0ff */
[----:B------:R-:W-:Y:S02]  /*01e0*/  ULOP3.LUT UR4, UR4, 0x7, URZ, 0xc0, !UPT ;  /* 0x0000000704047892 */ /* 0x000fe4000f8ec0ff */
[----:B------:R-:W-:Y:S02]  /*01f0*/  UIADD3 UR9, UPT, UPT, -UR8, URZ, URZ ;  /* 0x000000ff08097290 */ /* 0x000fe4000fffe1ff */
[----:B0-----:R-:W-:-:S04]  /*0200*/  UIADD3 UR5, UP0, UPT, UR6, 0x20, URZ ;  /* 0x0000002006057890 */ /* 0x001fc8000ff1e0ff */
[----:B------:R-:W-:-:S12]  /*0210*/  UIADD3.X UR6, UPT, UPT, URZ, UR7, URZ, UP0, !UPT ;  /* 0x00000007ff067290 */ /* 0x000fd800087fe4ff */
.L_x_43:
[----:B------:R-:W0:Y:S01]  /*0220*/  LDC R7, c[0x0][0x3a0] ;  /* 0x0000e800ff077b82 */ /* 0x000e220000000800 */
[----:B------:R-:W-:Y:S01]  /*0230*/  HFMA2 R6, -RZ, RZ, 0, 0 ;  /* 0x00000000ff067431 */ /* 0x000fe200000001ff */
[----:B------:R-:W-:Y:S02]  /*0240*/  CS2R R18, SRZ ;  /* 0x0000000000127805 */ /* 0x000fe4000001ff00 */
[----:B0-----:R-:W-:Y:S01]  /*0250*/  ISETP.GE.U32.AND P0, PT, R7, 0x8, PT ;  /* 0x000000080700780c */ /* 0x001fe20003f06070 */
[----:B------:R-:W-:-:S12]  /*0260*/  IMAD R29, R2, R7, RZ ;  /* 0x00000007021d7224 */ /* 0x000fd800078e02ff */
[----:B------:R-:W-:Y:S05]  /*0270*/  @!P0 BRA `(.L_x_37) ;  /* 0x0000000000b88947 */ /* 0x000fea0003800000 */
[----:B------:R-:W-:Y:S01]  /*0280*/  IMAD.U32 R8, RZ, RZ, UR5 ;  /* 0x00000005ff087e24 */ /* 0x000fe2000f8e00ff */
[----:B------:R-:W-:Y:S01]  /*0290*/  MOV R4, UR9 ;  /* 0x0000000900047c02 */ /* 0x000fe20008000f00 */
[----:B------:R-:W-:Y:S01]  /*02a0*/  IMAD.U32 R9, RZ, RZ, UR6 ;  /* 0x00000006ff097e24 */ /* 0x000fe2000f8e00ff */
[----:B------:R-:W-:Y:S01]  /*02b0*/  CS2R R18, SRZ ;  /* 0x0000000000127805 */ /* 0x000fe2000001ff00 */
[----:B------:R-:W-:-:S07]  /*02c0*/  IMAD.MOV.U32 R6, RZ, RZ, R29 ;  /* 0x000000ffff067224 */ /* 0x000fce00078e001d */
.L_x_38:
[----:B------:R-:W0:Y:S01]  /*02d0*/  LDC.64 R26, c[0x0][0x380] ;  /* 0x0000e000ff1a7b82 */ /* 0x000e220000000a00 */
[----:B------:R-:W2:Y:S04]  /*02e0*/  LDG.E.64 R24, desc[UR10][R8.64+-0x20] ;  /* 0xffffe00a08187981 */ /* 0x000ea8000c1e1b00 */
[----:B------:R-:W3:Y:S04]  /*02f0*/  LDG.E.64 R20, desc[UR10][R8.64+-0x18] ;  /* 0xffffe80a08147981 */ /* 0x000ee8000c1e1b00 */
[----:B------:R-:W4:Y:S01]  /*0300*/  LDG.E.64 R14, desc[UR10][R8.64+-0x10] ;  /* 0xfffff00a080e7981 */ /* 0x000f22000c1e1b00 */
[----:B0-----:R-:W-:-:S05]  /*0310*/  IMAD.WIDE R26, R6, 0x8, R26 ;  /* 0x00000008061a7825 */ /* 0x001fca00078e021a */
[----:B------:R-:W2:Y:S04]  /*0320*/  LDG.E.64 R10, desc[UR10][R26.64] ;  /* 0x0000000a1a0a7981 */ /* 0x000ea8000c1e1b00 */
[----:B------:R-:W3:Y:S04]  /*0330*/  LDG.E.64 R22, desc[UR10][R26.64+0x8] ;  /* 0x0000080a1a167981 */ /* 0x000ee8000c1e1b00 */
[----:B------:R-:W4:Y:S04]  /*0340*/  LDG.E.64 R16, desc[UR10][R26.64+0x10] ;  /* 0x0000100a1a107981 */ /* 0x000f28000c1e1b00 */
[----:B------:R-:W5:Y:S01]  /*0350*/  LDG.E.64 R12, desc[UR10][R26.64+0x18] ;  /* 0x0000180a1a0c7981 */ /* 0x000f62000c1e1b00 */
[----:B--2---:R-:W-:-:S03]  /*0360*/  DADD R24, R10, -R24 ;  /* 0x000000000a187229 */ /* 0x004fc60000000818 */
[----:B------:R-:W5:Y:S01]  /*0370*/  LDG.E.64 R10, desc[UR10][R8.64+-0x8] ;  /* 0xfffff80a080a7981 */ /* 0x000f62000c1e1b00 */
[----:B---3--:R-:W-:-:S03]  /*0380*/  DADD R20, R22, -R20 ;  /* 0x0000000016147229 */ /* 0x008fc60000000814 */
[----:B------:R-:W2:Y:S01]  /*0390*/  LDG.E.64 R22, desc[UR10][R8.64+0x18] ;  /* 0x0000180a08167981 */ /* 0x000ea2000c1e1b00 */
[----:B------:R-:W-:-:S03]  /*03a0*/  DFMA R24, R24, R24, R18 ;  /* 0x000000181818722b */ /* 0x000fc60000000012 */
[----:B------:R-:W3:Y:S05]  /*03b0*/  LDG.E.64 R18, desc[UR10][R8.64] ;  /* 0x0000000a08127981 */ /* 0x000eea000c1e1b00 */
[----:B------:R-:W-:Y:S01]  /*03c0*/  DFMA R24, R20, R20, R24 ;  /* 0x000000141418722b */ /* 0x000fe20000000018 */
[----:B------:R-:W3:Y:S01]  /*03d0*/  LDG.E.64 R20, desc[UR10][R26.64+0x20] ;  /* 0x0000200a1a147981 */ /* 0x000ee2000c1e1b00 */
[----:B----4-:R-:W-:-:S03]  /*03e0*/  DADD R14, R16, -R14 ;  /* 0x00000000100e7229 */ /* 0x010fc6000000080e */
[----:B------:R-:W4:Y:S05]  /*03f0*/  LDG.E.64 R16, desc[UR10][R26.64+0x30] ;  /* 0x0000300a1a107981 */ /* 0x000f2a000c1e1b00 */
[----:B------:R-:W-:Y:S02]  /*0400*/  DFMA R24, R14, R14, R24 ;  /* 0x0000000e0e18722b */ /* 0x000fe40000000018 */
[----:B-----5:R-:W-:Y:S01]  /*0410*/  DADD R14, R12, -R10 ;  /* 0x000000000c0e7229 */ /* 0x020fe2000000080a */
[----:B------:R-:W5:Y:S04]  /*0420*/  LDG.E.64 R10, desc[UR10][R8.64+0x8] ;  /* 0x0000080a080a7981 */ /* 0x000f68000c1e1b00 */
[----:B------:R-:W5:Y:S03]  /*0430*/  LDG.E.64 R12, desc[UR10][R26.64+0x28] ;  /* 0x0000280a1a0c7981 */ /* 0x000f66000c1e1b00 */
[----:B------:R-:W-:-:S02]  /*0440*/  DFMA R24, R14, R14, R24 ;  /* 0x0000000e0e18722b */ /* 0x000fc40000000018 */
[----:B------:R0:W4:Y:S01]  /*0450*/  LDG.E.64 R14, desc[UR10][R8.64+0x10] ;  /* 0x0000100a080e7981 */ /* 0x000122000c1e1b00 */
[----:B---3--:R-:W-:-:S03]  /*0460*/  DADD R18, R20, -R18 ;  /* 0x0000000014127229 */ /* 0x008fc60000000812 */
[----:B------:R-:W2:Y:S05]  /*0470*/  LDG.E.64 R20, desc[UR10][R26.64+0x38] ;  /* 0x0000380a1a147981 */ /* 0x000eaa000c1e1b00 */
[----:B------:R-:W-:Y:S01]  /*0480*/  DFMA R24, R18, R18, R24 ;  /* 0x000000121218722b */ /* 0x000fe20000000018 */
[----:B------:R-:W-:-:S05]  /*0490*/  VIADD R4, R4, 0x8 ;  /* 0x0000000804047836 */ /* 0x000fca0000000000 */
[----:B------:R-:W-:Y:S02]  /*04a0*/  ISETP.NE.AND P0, PT, R4, RZ, PT ;  /* 0x000000ff0400720c */ /* 0x000fe40003f05270 */
[----:B0-----:R-:W-:Y:S01]  /*04b0*/  IADD3 R8, P1, PT, R8, 0x40, RZ ;  /* 0x0000004008087810 */ /* 0x001fe20007f3e0ff */
[----:B------:R-:W-:-:S04]  /*04c0*/  VIADD R6, R6, 0x8 ;  /* 0x0000000806067836 */ /* 0x000fc80000000000 */
[----:B------:R-:W-:Y:S01]  /*04d0*/  IMAD.X R9, RZ, RZ, R9, P1 ;  /* 0x000000ffff097224 */ /* 0x000fe200008e0609 */
[----:B-----5:R-:W-:Y:S02]  /*04e0*/  DADD R10, R12, -R10 ;  /* 0x000000000c0a7229 */ /* 0x020fe4000000080a */
[----:B----4-:R-:W-:-:S06]  /*04f0*/  DADD R14, R16, -R14 ;  /* 0x00000000100e7229 */ /* 0x010fcc000000080e */
[----:B------:R-:W-:Y:S02]  /*0500*/  DFMA R24, R10, R10, R24 ;  /* 0x0000000a0a18722b */ /* 0x000fe40000000018 */
[----:B--2---:R-:W-:-:S06]  /*0510*/  DADD R20, R20, -R22 ;  /* 0x0000000014147229 */ /* 0x004fcc0000000816 */
[----:B------:R-:W-:-:S08]  /*0520*/  DFMA R24, R14, R14, R24 ;  /* 0x0000000e0e18722b */ /* 0x000fd00000000018 */
[----:B------:R-:W-:Y:S01]  /*0530*/  DFMA R18, R20, R20, R24 ;  /* 0x000000141412722b */ /* 0x000fe20000000018 */
[----:B------:R-:W-:Y:S10]  /*0540*/  @P0 BRA `(.L_x_38) ;  /* 0xfffffffc00600947 */ /* 0x000ff4000383ffff */
[----:B------:R-:W-:-:S07]  /*0550*/  MOV R6, UR8 ;  /* 0x0000000800067c02 */ /* 0x000fce0008000f00 */
.L_x_37:
[----:B------:R-:W-:-:S09]  /*0560*/  UISETP.NE.AND UP0, UPT, UR4, URZ, UPT ;  /* 0x000000ff0400728c */ /* 0x000fd2000bf05270 */
[----:B------:R-:W-:Y:S05]  /*0570*/  BRA.U !UP0, `(.L_x_39) ;  /* 0x0000000108d07547 */ /* 0x000fea000b800000 */
[----:B------:R-:W-:Y:S01]  /*0580*/  UIADD3 UR7, UPT, UPT, UR4, -0x1, URZ ;  /* 0xffffffff04077890 */ /* 0x000fe2000fffe0ff */
[----:B------:R-:W-:-:S03]  /*0590*/  LOP3.LUT P0, R4, R7, 0x3, RZ, 0xc0, !PT ;  /* 0x0000000307047812 */ /* 0x000fc6000780c0ff */
[----:B------:R-:W-:-:S09]  /*05a0*/  UISETP.GE.U32.AND UP0, UPT, UR7, 0x3, UPT ;  /* 0x000000030700788c */ /* 0x000fd2000bf06070 */
[----:B------:R-:W-:Y:S05]  /*05b0*/  BRA.U !UP0, `(.L_x_40) ;  /* 0x0000000108587547 */ /* 0x000fea000b800000 */
[----:B------:R-:W0:Y:S01]  /*05c0*/  LDC.64 R10, c[0x0][0x380] ;  /* 0x0000e000ff0a7b82 */ /* 0x000e220000000a00 */
[----:B------:R-:W-:-:S07]  /*05d0*/  IMAD.IADD R9, R29, 0x1, R6 ;  /* 0x000000011d097824 */ /* 0x000fce00078e0206 */
[----:B------:R-:W1:Y:S01]  /*05e0*/  LDC.64 R24, c[0x0][0x388] ;  /* 0x0000e200ff187b82 */ /* 0x000e620000000a00 */
[----:B0-----:R-:W-:-:S05]  /*05f0*/  IMAD.WIDE R10, R9, 0x8, R10 ;  /* 0x00000008090a7825 */ /* 0x001fca00078e020a */
[----:B------:R-:W2:Y:S01]  /*0600*/  LDG.E.64 R20, desc[UR10][R10.64] ;  /* 0x0000000a0a147981 */ /* 0x000ea2000c1e1b00 */
[----:B-1----:R-:W-:-:S03]  /*0610*/  IMAD.WIDE.U32 R24, R6, 0x8, R24 ;  /* 0x0000000806187825 */ /* 0x002fc600078e0018 */
[----:B------:R-:W3:Y:S04]  /*0620*/  LDG.E.64 R16, desc[UR10][R10.64+0x8] ;  /* 0x0000080a0a107981 */ /* 0x000ee8000c1e1b00 */
[----:B------:R-:W2:Y:S04]  /*0630*/  LDG.E.64 R22, desc[UR10][R24.64] ;  /* 0x0000000a18167981 */ /* 0x000ea8000c1e1b00 */
[----:B------:R-:W3:Y:S04]  /*0640*/  LDG.E.64 R14, desc[UR10][R24.64+0x8] ;  /* 0x0000080a180e7981 */ /* 0x000ee8000c1e1b00 */
[----:B------:R-:W4:Y:S04]  /*0650*/  LDG.E.64 R12, desc[UR10][R10.64+0x10] ;  /* 0x0000100a0a0c7981 */ /* 0x000f28000c1e1b00 */
[----:B------:R-:W4:Y:S04]  /*0660*/  LDG.E.64 R8, desc[UR10][R24.64+0x10] ;  /* 0x0000100a18087981 */ /* 0x000f28000c1e1b00 */
[----:B------:R-:W5:Y:S04]  /*0670*/  LDG.E.64 R26, desc[UR10][R24.64+0x18] ;  /* 0x0000180a181a7981 */ /* 0x000f68000c1e1b00 */
[----:B------:R-:W5:Y:S01]  /*0680*/  LDG.E.64 R10, desc[UR10][R10.64+0x18] ;  /* 0x0000180a0a0a7981 */ /* 0x000f62000c1e1b00 */
[----:B------:R-:W-:Y:S01]  /*0690*/  VIADD R6, R6, 0x4 ;  /* 0x0000000406067836 */ /* 0x000fe20000000000 */
[----:B--2---:R-:W-:-:S02]  /*06a0*/  DADD R20, R20, -R22 ;  /* 0x0000000014147229 */ /* 0x004fc40000000816 */
[----:B---3--:R-:W-:-:S06]  /*06b0*/  DADD R14, R16, -R14 ;  /* 0x00000000100e7229 */ /* 0x008fcc000000080e */
[----:B------:R-:W-:Y:S02]  /*06c0*/  DFMA R18, R20, R20, R18 ;  /* 0x000000141412722b */ /* 0x000fe40000000012 */
[----:B----4-:R-:W-:-:S06]  /*06d0*/  DADD R8, R12, -R8 ;  /* 0x000000000c087229 */ /* 0x010fcc0000000808 */
[----:B------:R-:W-:Y:S02]  /*06e0*/  DFMA R18, R14, R14, R18 ;  /* 0x0000000e0e12722b */ /* 0x000fe40000000012 */
[----:B-----5:R-:W-:-:S06]  /*06f0*/  DADD R26, R10, -R26 ;  /* 0x000000000a1a7229 */ /* 0x020fcc000000081a */
[----:B------:R-:W-:-:S08]  /*0700*/  DFMA R18, R8, R8, R18 ;  /* 0x000000080812722b */ /* 0x000fd00000000012 */
[----:B------:R-:W-:-:S11]  /*0710*/  DFMA R18, R26, R26, R18 ;  /* 0x0000001a1a12722b */ /* 0x000fd60000000012 */
.L_x_40:
[----:B------:R-:W-:Y:S05]  /*0720*/  @!P0 BRA `(.L_x_39) ;  /* 0x0000000000648947 */ /* 0x000fea0003800000 */
[----:B------:R-:W0:Y:S01]  /*0730*/  LDC.64 R22, c[0x0][0x388] ;  /* 0x0000e200ff167b82 */ /* 0x000e220000000a00 */
[----:B------:R-:W-:Y:S02]  /*0740*/  ISETP.NE.AND P0, PT, R4, 0x1, PT ;  /* 0x000000010400780c */ /* 0x000fe40003f05270 */
[----:B------:R-:W-:-:S05]  /*0750*/  LOP3.LUT P1, RZ, R7, 0x1, RZ, 0xc0, !PT ;  /* 0x0000000107ff7812 */ /* 0x000fca000782c0ff */
[----:B------:R-:W1:Y:S06]  /*0760*/  LDC.64 R12, c[0x0][0x380] ;  /* 0x0000e000ff0c7b82 */ /* 0x000e6c0000000a00 */
[----:B------:R-:W-:Y:S02]  /*0770*/  @P0 IMAD.IADD R25, R29, 0x1, R6 ;  /* 0x000000011d190824 */ /* 0x000fe400078e0206 */
[----:B------:R-:W2:Y:S08]  /*0780*/  LDC.64 R8, c[0x0][0x388] ;  /* 0x0000e200ff087b82 */ /* 0x000eb00000000a00 */
[----:B------:R-:W3:Y:S01]  /*0790*/  LDC.64 R10, c[0x0][0x380] ;  /* 0x0000e000ff0a7b82 */ /* 0x000ee20000000a00 */
[C---:B0-----:R-:W-:Y:S01]  /*07a0*/  @P0 IMAD.WIDE.U32 R22, R6.reuse, 0x8, R22 ;  /* 0x0000000806160825 */ /* 0x041fe200078e0016 */
[----:B------:R-:W-:-:S04]  /*07b0*/  @P0 IADD3 R6, PT, PT, R6, 0x2, RZ ;  /* 0x0000000206060810 */ /* 0x000fc80007ffe0ff */
[----:B------:R-:W4:Y:S01]  /*07c0*/  @P0 LDG.E.64 R16, desc[UR10][R22.64+0x8] ;  /* 0x0000080a16100981 */ /* 0x000f22000c1e1b00 */
[----:B-1----:R-:W-:-:S03]  /*07d0*/  @P0 IMAD.WIDE R24, R25, 0x8, R12 ;  /* 0x0000000819180825 */ /* 0x002fc600078e020c */
[----:B------:R-:W5:Y:S04]  /*07e0*/  @P0 LDG.E.64 R12, desc[UR10][R22.64] ;  /* 0x0000000a160c0981 */ /* 0x000f68000c1e1b00 */
[----:B------:R-:W5:Y:S01]  /*07f0*/  @P0 LDG.E.64 R14, desc[UR10][R24.64] ;  /* 0x0000000a180e0981 */ /* 0x000f62000c1e1b00 */
[----:B------:R-:W-:-:S03]  /*0800*/  @P1 IMAD.IADD R29, R29, 0x1, R6 ;  /* 0x000000011d1d1824 */ /* 0x000fc600078e0206 */
[----:B------:R-:W4:Y:S01]  /*0810*/  @P0 LDG.E.64 R20, desc[UR10][R24.64+0x8] ;  /* 0x0000080a18140981 */ /* 0x000f22000c1e1b00 */
[----:B--2---:R-:W-:-:S04]  /*0820*/  @P1 IMAD.WIDE.U32 R6, R6, 0x8, R8 ;  /* 0x0000000806061825 */ /* 0x004fc800078e0008 */
[----:B---3--:R-:W-:Y:S02]  /*0830*/  @P1 IMAD.WIDE R10, R29, 0x8, R10 ;  /* 0x000000081d0a1825 */ /* 0x008fe400078e020a */
[----:B------:R-:W2:Y:S04]  /*0840*/  @P1 LDG.E.64 R6, desc[UR10][R6.64] ;  /* 0x0000000a06061981 */ /* 0x000ea8000c1e1b00 */
[----:B------:R-:W2:Y:S01]  /*0850*/  @P1 LDG.E.64 R10, desc[UR10][R10.64] ;  /* 0x0000000a0a0a1981 */ /* 0x000ea2000c1e1b00 */
[----:B-----5:R-:W-:Y:S02]  /*0860*/  @P0 DADD R12, R14, -R12 ;  /* 0x000000000e0c0229 */ /* 0x020fe4000000080c */
[----:B----4-:R-:W-:-:S06]  /*0870*/  @P0 DADD R16, R20, -R16 ;  /* 0x0000000014100229 */ /* 0x010fcc0000000810 */
[----:B------:R-:W-:-:S08]  /*0880*/  @P0 DFMA R12, R12, R12, R18 ;  /* 0x0000000c0c0c022b */ /* 0x000fd00000000012 */
[----:B------:R-:W-:Y:S02]  /*0890*/  @P0 DFMA R18, R16, R16, R12 ;  /* 0x000000101012022b */ /* 0x000fe4000000000c */
[----:B--2---:R-:W-:-:S08]  /*08a0*/  @P1 DADD R8, R10, -R6 ;  /* 0x000000000a081229 */ /* 0x004fd00000000806 */
[----:B------:R-:W-:-:S11]  /*08b0*/  @P1 DFMA R18, R8, R8, R18 ;  /* 0x000000080812122b */ /* 0x000fd60000000012 */
.L_x_39:
[----:B------:R-:W0:Y:S01]  /*08c0*/  MUFU.RSQ64H R7, R19 ;  /* 0x0000001300077308 */ /* 0x000e220000001c00 */
[----:B------:R-:W-:Y:S01]  /*08d0*/  VIADD R6, R19, 0xfcb00000 ;  /* 0xfcb0000013067836 */ /* 0x000fe20000000000 */
[----:B------:R-:W-:Y:S01]  /*08e0*/  MOV R10, 0x0 ;  /* 0x00000000000a7802 */ /* 0x000fe20000000f00 */
[----:B------:R-:W-:Y:S01]  /*08f0*/  IMAD.MOV.U32 R11, RZ, RZ, 0x3fd80000 ;  /* 0x3fd80000ff0b7424 */ /* 0x000fe200078e00ff */
[----:B------:R-:W-:Y:S02]  /*0900*/  BSSY.RECONVERGENT B0, `(.L_x_41) ;  /* 0x0000011000007945 */ /* 0x000fe40003800200 */
[----:B------:R-:W-:Y:S01]  /*0910*/  ISETP.GE.U32.AND P0, PT, R6, 0x7ca00000, PT ;  /* 0x7ca000000600780c */ /* 0x000fe20003f06070 */
[----:B0-----:R-:W-:-:S08]  /*0920*/  DMUL R8, R6, R6 ;  /* 0x0000000606087228 */ /* 0x001fd00000000000 */
[----:B------:R-:W-:-:S08]  /*0930*/  DFMA R8, -R8, R18, 1 ;  /* 0x3ff000000808742b */ /* 0x000fd00000000112 */
[----:B------:R-:W-:Y:S02]  /*0940*/  DFMA R10, R8, R10, 0.5 ;  /* 0x3fe00000080a742b */ /* 0x000fe4000000000a */
[----:B------:R-:W-:-:S08]  /*0950*/  DMUL R8, R6, R8 ;  /* 0x0000000806087228 */ /* 0x000fd00000000000 */
[----:B------:R-:W-:-:S08]  /*0960*/  DFMA R16, R10, R8, R6 ;  /* 0x000000080a10722b */ /* 0x000fd00000000006 */
[----:B------:R-:W-:Y:S02]  /*0970*/  DMUL R8, R16, R18 ;  /* 0x0000001210087228 */ /* 0x000fe40000000000 */
[----:B------:R-:W-:Y:S01]  /*0980*/  VIADD R15, R17, 0xfff00000 ;  /* 0xfff00000110f7836 */ /* 0x000fe20000000000 */
[----:B------:R-:W-:-:S05]  /*0990*/  MOV R14, R16 ;  /* 0x00000010000e7202 */ /* 0x000fca0000000f00 */
[----:B------:R-:W-:-:S08]  /*09a0*/  DFMA R10, R8, -R8, R18 ;  /* 0x80000008080a722b */ /* 0x000fd00000000012 */
[----:B------:R-:W-:Y:S01]  /*09b0*/  DFMA R12, R10, R14, R8 ;  /* 0x0000000e0a0c722b */ /* 0x000fe20000000008 */
[----:B------:R-:W-:Y:S10]  /*09c0*/  @!P0 BRA `(.L_x_42) ;  /* 0x0000000000108947 */ /* 0x000ff40003800000 */
[----:B------:R-:W-:Y:S01]  /*09d0*/  IMAD.MOV.U32 R12, RZ, RZ, R18 ;  /* 0x000000ffff0c7224 */ /* 0x000fe200078e0012 */
[----:B------:R-:W-:Y:S01]  /*09e0*/  MOV R4, 0xa10 ;  /* 0x00000a1000047802 */ /* 0x000fe20000000f00 */
[----:B------:R-:W-:-:S07]  /*09f0*/  IMAD.MOV.U32 R13, RZ, RZ, R19 ;  /* 0x000000ffff0d7224 */ /* 0x000fce00078e0013 */
[----:B------:R-:W-:Y:S05]  /*0a00*/  CALL.REL.NOINC `($__internal_0_$__cuda_sm20_dsqrt_rn_f64_mediumpath_v1) ;  /* 0x0000000000307944 */ /* 0x000fea0003c00000 */
.L_x_42:
[----:B------:R-:W-:Y:S05]  /*0a10*/  BSYNC.RECONVERGENT B0 ;  /* 0x0000000000007941 */ /* 0x000fea0003800200 */
.L_x_41:
[----:B------:R-:W0:Y:S02]  /*0a20*/  LDCU.128 UR12, c[0x0][0x390] ;  /* 0x00007200ff0c77ac */ /* 0x000e240008000c00 */
[----:B0-----:R-:W-:-:S04]  /*0a30*/  LEA R6, P0, R3, UR12, 0x3 ;  /* 0x0000000c03067c11 */ /* 0x001fc8000f8018ff */
[----:B------:R-:W-:Y:S02]  /*0a40*/  LEA.HI.X R7, R3, UR13, R0, 0x3, P0 ;  /* 0x0000000d03077c11 */ /* 0x000fe400080f1c00 */
[----:B------:R-:W-:-:S03]  /*0a50*/  IADD3 R3, PT, PT, R5, R2, RZ ;  /* 0x0000000205037210 */ /* 0x000fc60007ffe0ff */
[----:B------:R0:W-:Y:S01]  /*0a60*/  STG.E.64 desc[UR10][R6.64], R12 ;  /* 0x0000000c06007986 */ /* 0x0001e2000c101b0a */
[----:B------:R-:W-:Y:S01]  /*0a70*/  ISETP.GE.U32.AND P0, PT, R3, UR14, PT ;  /* 0x0000000e03007c0c */ /* 0x000fe2000bf06070 */
[--C-:B------:R-:W-:Y:S01]  /*0a80*/  IMAD.MOV.U32 R2, RZ, RZ, R3.reuse ;  /* 0x000000ffff027224 */ /* 0x100fe200078e0003 */
[----:B------:R-:W-:-:S04]  /*0a90*/  SHF.R.S32.HI R0, RZ, 0x1f, R3 ;  /* 0x0000001fff007819 */ /* 0x000fc80000011403 */
[----:B------:R-:W-:-:S13]  /*0aa0*/  ISETP.GE.AND.EX P0, PT, R0, UR15, PT, P0 ;  /* 0x0000000f00007c0c */ /* 0x000fda000bf06300 */
[----:B0-----:R-:W-:Y:S05]  /*0ab0*/  @!P0 BRA `(.L_x_43) ;  /* 0xfffffff400d88947 */ /* 0x001fea000383ffff */
[----:B------:R-:W-:Y:S05]  /*0ac0*/  EXIT ;  /* 0x000000000000794d */ /* 0x000fea0003800000 */
        .weak           $__internal_0_$__cuda_sm20_dsqrt_rn_f64_mediumpath_v1
        .type           $__internal_0_$__cuda_sm20_dsqrt_rn_f64_mediumpath_v1,@function
        .size           $__internal_0_$__cuda_sm20_dsqrt_rn_f64_mediumpath_v1,(.L_x_49 - $__internal_0_$__cuda_sm20_dsqrt_rn_f64_mediumpath_v1)
$__internal_0_$__cuda_sm20_dsqrt_rn_f64_mediumpath_v1:
[----:B------:R-:W-:Y:S01]  /*0ad0*/  ISETP.GE.U32.AND P0, PT, R6, -0x3400000, PT ;  /* 0xfcc000000600780c */ /* 0x000fe20003f06070 */
[----:B------:R-:W-:Y:S01]  /*0ae0*/  BSSY.RECONVERGENT B1, `(.L_x_44) ;  /* 0x0000026000017945 */ /* 0x000fe20003800200 */
[----:B------:R-:W-:Y:S01]  /*0af0*/  IMAD.MOV.U32 R14, RZ, RZ, R16 ;  /* 0x000000ffff0e7224 */ /* 0x000fe200078e0010 */
[----:B------:R-:W-:Y:S01]  /*0b00*/  MOV R6, R10 ;  /* 0x0000000a00067202 */ /* 0x000fe20000000f00 */
[----:B------:R-:W-:-:S09]  /*0b10*/  IMAD.MOV.U32 R7, RZ, RZ, R11 ;  /* 0x000000ffff077224 */ /* 0x000fd200078e000b */
[----:B------:R-:W-:Y:S05]  /*0b20*/  @!P0 BRA `(.L_x_45) ;  /* 0x0000000000208947 */ /* 0x000fea0003800000 */
[----:B------:R-:W-:-:S10]  /*0b30*/  DFMA.RM R6, R6, R14, R8 ;  /* 0x0000000e0606722b */ /* 0x000fd40000004008 */
[----:B------:R-:W-:-:S05]  /*0b40*/  IADD3 R10, P0, PT, R6, 0x1, RZ ;  /* 0x00000001060a7810 */ /* 0x000fca0007f1e0ff */
[----:B------:R-:W-:-:S06]  /*0b50*/  IMAD.X R11, RZ, RZ, R7, P0 ;  /* 0x000000ffff0b7224 */ /* 0x000fcc00000e0607 */
[----:B------:R-:W-:-:S08]  /*0b60*/  DFMA.RP R8, -R6, R10, R12 ;  /* 0x0000000a0608722b */ /* 0x000fd0000000810c */
[----:B------:R-:W-:-:S06]  /*0b70*/  DSETP.GT.AND P0, PT, R8, RZ, PT ;  /* 0x000000ff0800722a */ /* 0x000fcc0003f04000 */
[----:B------:R-:W-:Y:S02]  /*0b80*/  FSEL R6, R10, R6, P0 ;  /* 0x000000060a067208 */ /* 0x000fe40000000000 */
[----:B------:R-:W-:Y:S01]  /*0b90*/  FSEL R7, R11, R7, P0 ;  /* 0x000000070b077208 */ /* 0x000fe20000000000 */
[----:B------:R-:W-:Y:S06]  /*0ba0*/  BRA `(.L_x_46) ;  /* 0x0000000000647947 */ /* 0x000fec0003800000 */
.L_x_45:
[----:B------:R-:W-:-:S14]  /*0bb0*/  DSETP.NE.AND P0, PT, R12, RZ, PT ;  /* 0x000000ff0c00722a */ /* 0x000fdc0003f05000 */
[----:B------:R-:W-:Y:S05]  /*0bc0*/  @!P0 BRA `(.L_x_47) ;  /* 0x0000000000588947 */ /* 0x000fea0003800000 */
[----:B------:R-:W-:-:S13]  /*0bd0*/  ISETP.GE.AND P0, PT, R13, RZ, PT ;  /* 0x000000ff0d00720c */ /* 0x000fda0003f06270 */
[----:B------:R-:W-:Y:S01]  /*0be0*/  @!P0 MOV R6, 0x0 ;  /* 0x0000000000068802 */ /* 0x000fe20000000f00 */
[----:B------:R-:W-:Y:S01]  /*0bf0*/  @!P0 IMAD.MOV.U32 R7, RZ, RZ, -0x80000 ;  /* 0xfff80000ff078424 */ /* 0x000fe200078e00ff */
[----:B------:R-:W-:Y:S06]  /*0c00*/  @!P0 BRA `(.L_x_46) ;  /* 0x00000000004c8947 */ /* 0x000fec0003800000 */
[----:B------:R-:W-:-:S13]  /*0c10*/  ISETP.GT.AND P0, PT, R13, 0x7fefffff, PT ;  /* 0x7fefffff0d00780c */ /* 0x000fda0003f04270 */
[----:B------:R-:W-:Y:S05]  /*0c20*/  @P0 BRA `(.L_x_47) ;  /* 0x0000000000400947 */ /* 0x000fea0003800000 */
[----:B------:R-:W-:Y:S01]  /*0c30*/  DMUL R6, R12, 8.11296384146066816958e+31 ;  /* 0x469000000c067828 */ /* 0x000fe20000000000 */
[----:B------:R-:W-:Y:S01]  /*0c40*/  IMAD.MOV.U32 R8, RZ, RZ, RZ ;  /* 0x000000ffff087224 */ /* 0x000fe200078e00ff */
[----:B------:R-:W-:Y:S01]  /*0c50*/  MOV R12, 0x0 ;  /* 0x00000000000c7802 */ /* 0x000fe20000000f00 */
[----:B------:R-:W-:-:S03]  /*0c60*/  IMAD.MOV.U32 R13, RZ, RZ, 0x3fd80000 ;  /* 0x3fd80000ff0d7424 */ /* 0x000fc600078e00ff */
[----:B------:R-:W0:Y:S02]  /*0c70*/  MUFU.RSQ64H R9, R7 ;  /* 0x0000000700097308 */ /* 0x000e240000001c00 */
[----:B0-----:R-:W-:-:S08]  /*0c80*/  DMUL R10, R8, R8 ;  /* 0x00000008080a7228 */ /* 0x001fd00000000000 */
[----:B------:R-:W-:-:S08]  /*0c90*/  DFMA R10, R6, -R10, 1 ;  /* 0x3ff00000060a742b */ /* 0x000fd0000000080a */
[----:B------:R-:W-:Y:S02]  /*0ca0*/  DFMA R12, R10, R12, 0.5 ;  /* 0x3fe000000a0c742b */ /* 0x000fe4000000000c */
[----:B------:R-:W-:-:S08]  /*0cb0*/  DMUL R10, R8, R10 ;  /* 0x0000000a080a7228 */ /* 0x000fd00000000000 */
[----:B------:R-:W-:-:S08]  /*0cc0*/  DFMA R10, R12, R10, R8 ;  /* 0x0000000a0c0a722b */ /* 0x000fd00000000008 */
[----:B------:R-:W-:Y:S02]  /*0cd0*/  DMUL R8, R6, R10 ;  /* 0x0000000a06087228 */ /* 0x000fe40000000000 */
[----:B------:R-:W-:-:S06]  /*0ce0*/  VIADD R11, R11, 0xfff00000 ;  /* 0xfff000000b0b7836 */ /* 0x000fcc0000000000 */
[----:B------:R-:W-:-:S08]  /*0cf0*/  DFMA R12, R8, -R8, R6 ;  /* 0x80000008080c722b */ /* 0x000fd00000000006 */
[----:B------:R-:W-:-:S10]  /*0d00*/  DFMA R6, R10, R12, R8 ;  /* 0x0000000c0a06722b */ /* 0x000fd40000000008 */
[----:B------:R-:W-:Y:S01]  /*0d10*/  IADD3 R7, PT, PT, R7, -0x3500000, RZ ;  /* 0xfcb0000007077810 */ /* 0x000fe20007ffe0ff */
[----:B------:R-:W-:Y:S06]  /*0d20*/  BRA `(.L_x_46) ;  /* 0x0000000000047947 */ /* 0x000fec0003800000 */
.L_x_47:
[----:B------:R-:W-:-:S11]  /*0d30*/  DADD R6, R12, R12 ;  /* 0x000000000c067229 */ /* 0x000fd6000000000c */
.L_x_46:
[----:B------:R-:W-:Y:S05]  /*0d40*/  BSYNC.RECONVERGENT B1 ;  /* 0x0000000000017941 */ /* 0x000fea0003800200 */
.L_x_44:
[----:B------:R-:W-:Y:S01]  /*0d50*/  IMAD.MOV.U32 R12, RZ, RZ, R6 ;  /* 0x000000ffff0c7224 */ /* 0x000fe200078e0006 */
[----:B------:R-:W-:Y:S01]  /*0d60*/  MOV R6, R4 ;  /* 0x0000000400067202 */ /* 0x000fe20000000f00 */
[----:B------:R-:W-:Y:S02]  /*0d70*/  IMAD.MOV.U32 R13, RZ, RZ, R7 ;  /* 0x000000ffff0d7224 */ /* 0x000fe400078e0007 */
[----:B------:R-:W-:-:S04]  /*0d80*/  IMAD.MOV.U32 R7, RZ, RZ, 0x0 ;  /* 0x00000000ff077424 */ /* 0x000fc800078e00ff */
[----:B------:R-:W-:Y:S05]  /*0d90*/  RET.REL.NODEC R6 `(_Z13calcDistancesPdS_S_xi) ;  /* 0xfffffff006987950 */ /* 0x000fea0003c3ffff */
.L_x_48:
        /* <DEDUP_REMOVED lines=14> */
.L_x_49:


//--------------------- .nv.shared.reserved.0     --------------------------
	.section	.nv.shared.reserved.0,"aw",@nobits
	.weak		__nv_reservedSMEM_offset_0_alias
	.size		__nv_reservedSMEM_offset_0_alias, 0, 64
	.other		__nv_reservedSMEM_offset_0_alias,@"STO_CUDA_RESERVED_SHARED STV_DEFAULT"
__nv_reservedSMEM_offset_0_alias:
	.zero		0
	.zero		64


//--------------------- .nv.constant0._Z3knnPdPiS_ixiiS_S_S0_S_ --------------------------
	.section	.nv.constant0._Z3knnPdPiS_ixiiS_S_S0_S_,"a",@progbits
	.sectionflags	@""
	.align	4
.nv.constant0._Z3knnPdPiS_ixiiS_S_S0_S_:
	.zero		976


//--------------------- .nv.constant0._Z13calcDistancesPdS_S_xi --------------------------
	.section	.nv.constant0._Z13calcDistancesPdS_S_xi,"a",@progbits
	.sectionflags	@""
	.align	4
.nv.constant0._Z13calcDistancesPdS_S_xi:
	.zero		932


//--------------------- SYMBOLS --------------------------

	.type		.nv.reservedSmem.offset0,@object
	.size		.nv.reservedSmem.offset0,0x4
	.type		malloc,@function
	.type		free,@function
